	.target	sm_103a

	.elftype	@"ET_EXEC"


//--------------------- .note.nv.tkinfo           --------------------------
	.section	.note.nv.tkinfo,"",@"SHT_NOTE"
	.sectionflags	@"SHF_NOTE_NV_TKINFO"
	.tkinfo
        /*0018*/ 	.word	0x00000002
        /*0030*/ 	.string	""
        /*0030*/ 	.string	"ptxas"
        /*0030*/ 	.string	"Cuda compilation tools, release 13.0, V13.0.88"
        /*0030*/ 	.string	"Build cuda_13.0.r13.0/compiler.36424714_0"
        /*0030*/ 	.string	"-arch sm_103a -m 64 "



//--------------------- .note.nv.cuinfo           --------------------------
	.section	.note.nv.cuinfo,"",@"SHT_NOTE"
	.sectionflags	@"SHF_NOTE_NV_CUINFO"
        /*0018*/ 	.short	0x0002
        /*001a*/ 	.short	0x0067
        /*001c*/ 	.short	0x0082
	.zero		2


//--------------------- .nv.info                  --------------------------
	.section	.nv.info,"",@"SHT_CUDA_INFO"
	.align	4


	//----- nvinfo : EIATTR_REGCOUNT
	.align		4
        /*0000*/ 	.byte	0x04, 0x2f
        /*0002*/ 	.short	(.L_12 - .L_11)
	.align		4
.L_11:
        /*0004*/ 	.word	index@(_ZN7cutlass13device_kernelIN5flash11enable_sm90INS1_16FlashAttnFwdSm90INS1_25CollectiveMainloopFwdSm90ILi2EN4cute5tupleIJNS5_1CILi1EEES8_S8_EEENS6_IJNS7_ILi192EEENS7_ILi128EEENS7_ILi96EEEEEELi96ENS_10bfloat16_tEfNS_4arch4Sm90ELb1ELb0ELb0ELb1ELb1ELb1ELb0ELb0ELb1ELb1ELb1ELb0EEENS1_21CollectiveEpilogueFwdINS6_IJSA_SC_SB_EEES9_SE_SG_Li384ELb1ELb1ELb1ELb0EEENS1_36VarlenDynamicPersistentTileSchedulerILi192ELi128ELi384ELi128ELb1ELb1ELb1ELb1ELb1ELb1EEEEEEEEEvNT_6ParamsE)
        /*0008*/ 	.word	0x00000004


	//----- nvinfo : EIATTR_FRAME_SIZE
	.align		4
.L_12:
        /*000c*/ 	.byte	0x04, 0x11
        /*000e*/ 	.short	(.L_14 - .L_13)
	.align		4
.L_13:
        /*0010*/ 	.word	index@(_ZN7cutlass13device_kernelIN5flash11enable_sm90INS1_16FlashAttnFwdSm90INS1_25CollectiveMainloopFwdSm90ILi2EN4cute5tupleIJNS5_1CILi1EEES8_S8_EEENS6_IJNS7_ILi192EEENS7_ILi128EEENS7_ILi96EEEEEELi96ENS_10bfloat16_tEfNS_4arch4Sm90ELb1ELb0ELb0ELb1ELb1ELb1ELb0ELb0ELb1ELb1ELb1ELb0EEENS1_21CollectiveEpilogueFwdINS6_IJSA_SC_SB_EEES9_SE_SG_Li384ELb1ELb1ELb1ELb0EEENS1_36VarlenDynamicPersistentTileSchedulerILi192ELi128ELi384ELi128ELb1ELb1ELb1ELb1ELb1ELb1EEEEEEEEEvNT_6ParamsE)
        /*0014*/ 	.word	0x00000000


	//----- nvinfo : EIATTR_REGCOUNT
	.align		4
.L_14:
        /*0018*/ 	.byte	0x04, 0x2f
        /*001a*/ 	.short	(.L_16 - .L_15)
	.align		4
.L_15:
        /*001c*/ 	.word	index@(_ZN7cutlass13device_kernelIN5flash11enable_sm90INS1_16FlashAttnFwdSm90INS1_25CollectiveMainloopFwdSm90ILi2EN4cute5tupleIJNS5_1CILi1EEES8_S8_EEENS6_IJNS7_ILi192EEENS7_ILi128EEENS7_ILi96EEEEEELi96ENS_10bfloat16_tEfNS_4arch4Sm90ELb1ELb0ELb0ELb1ELb1ELb0ELb0ELb0ELb1ELb1ELb1ELb0EEENS1_21CollectiveEpilogueFwdINS6_IJSA_SC_SB_EEES9_SE_SG_Li384ELb1ELb1ELb1ELb0EEENS1_36VarlenDynamicPersistentTileSchedulerILi192ELi128ELi384ELi128ELb1ELb1ELb1ELb1ELb1ELb1EEEEEEEEEvNT_6ParamsE)
        /*0020*/ 	.word	0x00000004


	//----- nvinfo : EIATTR_FRAME_SIZE
	.align		4
.L_16:
        /*0024*/ 	.byte	0x04, 0x11
        /*0026*/ 	.short	(.L_18 - .L_17)
	.align		4
.L_17:
        /*0028*/ 	.word	index@(_ZN7cutlass13device_kernelIN5flash11enable_sm90INS1_16FlashAttnFwdSm90INS1_25CollectiveMainloopFwdSm90ILi2EN4cute5tupleIJNS5_1CILi1EEES8_S8_EEENS6_IJNS7_ILi192EEENS7_ILi128EEENS7_ILi96EEEEEELi96ENS_10bfloat16_tEfNS_4arch4Sm90ELb1ELb0ELb0ELb1ELb1ELb0ELb0ELb0ELb1ELb1ELb1ELb0EEENS1_21CollectiveEpilogueFwdINS6_IJSA_SC_SB_EEES9_SE_SG_Li384ELb1ELb1ELb1ELb0EEENS1_36VarlenDynamicPersistentTileSchedulerILi192ELi128ELi384ELi128ELb1ELb1ELb1ELb1ELb1ELb1EEEEEEEEEvNT_6ParamsE)
        /*002c*/ 	.word	0x00000000


	//----- nvinfo : EIATTR_REGCOUNT
	.align		4
.L_18:
        /*0030*/ 	.byte	0x04, 0x2f
        /*0032*/ 	.short	(.L_20 - .L_19)
	.align		4
.L_19:
        /*0034*/ 	.word	index@(_ZN7cutlass13device_kernelIN5flash11enable_sm90INS1_16FlashAttnFwdSm90INS1_25CollectiveMainloopFwdSm90ILi2EN4cute5tupleIJNS5_1CILi1EEES8_S8_EEENS6_IJNS7_ILi192EEENS7_ILi128EEENS7_ILi96EEEEEELi96ENS_10bfloat16_tEfNS_4arch4Sm90ELb1ELb0ELb0ELb0ELb1ELb0ELb0ELb0ELb1ELb1ELb1ELb0EEENS1_21CollectiveEpilogueFwdINS6_IJSA_SC_SB_EEES9_SE_SG_Li384ELb0ELb1ELb1ELb0EEENS1_19SingleTileSchedulerILb0ELb1ELb1ELi192EEEEEEEEEvNT_6ParamsE)
        /*0038*/ 	.word	0x00000004


	//----- nvinfo : EIATTR_FRAME_SIZE
	.align		4
.L_20:
        /*003c*/ 	.byte	0x04, 0x11
        /*003e*/ 	.short	(.L_22 - .L_21)
	.align		4
.L_21:
        /*0040*/ 	.word	index@(_ZN7cutlass13device_kernelIN5flash11enable_sm90INS1_16FlashAttnFwdSm90INS1_25CollectiveMainloopFwdSm90ILi2EN4cute5tupleIJNS5_1CILi1EEES8_S8_EEENS6_IJNS7_ILi192EEENS7_ILi128EEENS7_ILi96EEEEEELi96ENS_10bfloat16_tEfNS_4arch4Sm90ELb1ELb0ELb0ELb0ELb1ELb0ELb0ELb0ELb1ELb1ELb1ELb0EEENS1_21CollectiveEpilogueFwdINS6_IJSA_SC_SB_EEES9_SE_SG_Li384ELb0ELb1ELb1ELb0EEENS1_19SingleTileSchedulerILb0ELb1ELb1ELi192EEEEEEEEEvNT_6ParamsE)
        /*0044*/ 	.word	0x00000000


	//----- nvinfo : EIATTR_REGCOUNT
	.align		4
.L_22:
        /*0048*/ 	.byte	0x04, 0x2f
        /*004a*/ 	.short	(.L_24 - .L_23)
	.align		4
.L_23:
        /*004c*/ 	.word	index@(_ZN7cutlass13device_kernelIN5flash11enable_sm90INS1_16FlashAttnFwdSm90INS1_25CollectiveMainloopFwdSm90ILi2EN4cute5tupleIJNS5_1CILi1EEES8_S8_EEENS6_IJNS7_ILi192EEENS7_ILi128EEENS7_ILi96EEEEEELi96ENS_10bfloat16_tEfNS_4arch4Sm90ELb0ELb1ELb0ELb1ELb1ELb1ELb0ELb0ELb1ELb1ELb1ELb0EEENS1_21CollectiveEpilogueFwdINS6_IJSA_SC_SB_EEES9_SE_SG_Li384ELb1ELb1ELb1ELb0EEENS1_36VarlenDynamicPersistentTileSchedulerILi192ELi128ELi384ELi128ELb1ELb1ELb1ELb1ELb0ELb1EEEEEEEEEvNT_6ParamsE)
        /*0050*/ 	.word	0x00000004


	//----- nvinfo : EIATTR_FRAME_SIZE
	.align		4
.L_24:
        /*0054*/ 	.byte	0x04, 0x11
        /*0056*/ 	.short	(.L_26 - .L_25)
	.align		4
.L_25:
        /*0058*/ 	.word	index@(_ZN7cutlass13device_kernelIN5flash11enable_sm90INS1_16FlashAttnFwdSm90INS1_25CollectiveMainloopFwdSm90ILi2EN4cute5tupleIJNS5_1CILi1EEES8_S8_EEENS6_IJNS7_ILi192EEENS7_ILi128EEENS7_ILi96EEEEEELi96ENS_10bfloat16_tEfNS_4arch4Sm90ELb0ELb1ELb0ELb1ELb1ELb1ELb0ELb0ELb1ELb1ELb1ELb0EEENS1_21CollectiveEpilogueFwdINS6_IJSA_SC_SB_EEES9_SE_SG_Li384ELb1ELb1ELb1ELb0EEENS1_36VarlenDynamicPersistentTileSchedulerILi192ELi128ELi384ELi128ELb1ELb1ELb1ELb1ELb0ELb1EEEEEEEEEvNT_6ParamsE)
        /*005c*/ 	.word	0x00000000


	//----- nvinfo : EIATTR_REGCOUNT
	.align		4
.L_26:
        /*0060*/ 	.byte	0x04, 0x2f
        /*0062*/ 	.short	(.L_28 - .L_27)
	.align		4
.L_27:
        /*0064*/ 	.word	index@(_ZN7cutlass13device_kernelIN5flash11enable_sm90INS1_16FlashAttnFwdSm90INS1_25CollectiveMainloopFwdSm90ILi2EN4cute5tupleIJNS5_1CILi1EEES8_S8_EEENS6_IJNS7_ILi192EEENS7_ILi128EEENS7_ILi96EEEEEELi96ENS_10bfloat16_tEfNS_4arch4Sm90ELb0ELb1ELb0ELb1ELb1ELb0ELb0ELb0ELb1ELb1ELb1ELb0EEENS1_21CollectiveEpilogueFwdINS6_IJSA_SC_SB_EEES9_SE_SG_Li384ELb1ELb1ELb1ELb0EEENS1_36VarlenDynamicPersistentTileSchedulerILi192ELi128ELi384ELi128ELb1ELb1ELb1ELb1ELb0ELb1EEEEEEEEEvNT_6ParamsE)
        /*0068*/ 	.word	0x00000004


	//----- nvinfo : EIATTR_FRAME_SIZE
	.align		4
.L_28:
        /*006c*/ 	.byte	0x04, 0x11
        /*006e*/ 	.short	(.L_30 - .L_29)
	.align		4
.L_29:
        /*0070*/ 	.word	index@(_ZN7cutlass13device_kernelIN5flash11enable_sm90INS1_16FlashAttnFwdSm90INS1_25CollectiveMainloopFwdSm90ILi2EN4cute5tupleIJNS5_1CILi1EEES8_S8_EEENS6_IJNS7_ILi192EEENS7_ILi128EEENS7_ILi96EEEEEELi96ENS_10bfloat16_tEfNS_4arch4Sm90ELb0ELb1ELb0ELb1ELb1ELb0ELb0ELb0ELb1ELb1ELb1ELb0EEENS1_21CollectiveEpilogueFwdINS6_IJSA_SC_SB_EEES9_SE_SG_Li384ELb1ELb1ELb1ELb0EEENS1_36VarlenDynamicPersistentTileSchedulerILi192ELi128ELi384ELi128ELb1ELb1ELb1ELb1ELb0ELb1EEEEEEEEEvNT_6ParamsE)
        /*0074*/ 	.word	0x00000000


	//----- nvinfo : EIATTR_REGCOUNT
	.align		4
.L_30:
        /*0078*/ 	.byte	0x04, 0x2f
        /*007a*/ 	.short	(.L_32 - .L_31)
	.align		4
.L_31:
        /*007c*/ 	.word	index@(_ZN7cutlass13device_kernelIN5flash11enable_sm90INS1_16FlashAttnFwdSm90INS1_25CollectiveMainloopFwdSm90ILi2EN4cute5tupleIJNS5_1CILi1EEES8_S8_EEENS6_IJNS7_ILi192EEENS7_ILi128EEENS7_ILi96EEEEEELi96ENS_10bfloat16_tEfNS_4arch4Sm90ELb0ELb1ELb0ELb0ELb1ELb0ELb0ELb0ELb1ELb1ELb1ELb0EEENS1_21CollectiveEpilogueFwdINS6_IJSA_SC_SB_EEES9_SE_SG_Li384ELb0ELb1ELb1ELb0EEENS1_19SingleTileSchedulerILb0ELb1ELb1ELi192EEEEEEEEEvNT_6ParamsE)
        /*0080*/ 	.word	0x00000004


	//----- nvinfo : EIATTR_FRAME_SIZE
	.align		4
.L_32:
        /*0084*/ 	.byte	0x04, 0x11
        /*0086*/ 	.short	(.L_34 - .L_33)
	.align		4
.L_33:
        /*0088*/ 	.word	index@(_ZN7cutlass13device_kernelIN5flash11enable_sm90INS1_16FlashAttnFwdSm90INS1_25CollectiveMainloopFwdSm90ILi2EN4cute5tupleIJNS5_1CILi1EEES8_S8_EEENS6_IJNS7_ILi192EEENS7_ILi128EEENS7_ILi96EEEEEELi96ENS_10bfloat16_tEfNS_4arch4Sm90ELb0ELb1ELb0ELb0ELb1ELb0ELb0ELb0ELb1ELb1ELb1ELb0EEENS1_21CollectiveEpilogueFwdINS6_IJSA_SC_SB_EEES9_SE_SG_Li384ELb0ELb1ELb1ELb0EEENS1_19SingleTileSchedulerILb0ELb1ELb1ELi192EEEEEEEEEvNT_6ParamsE)
        /*008c*/ 	.word	0x00000000


	//----- nvinfo : EIATTR_REGCOUNT
	.align		4
.L_34:
        /*0090*/ 	.byte	0x04, 0x2f
        /*0092*/ 	.short	(.L_36 - .L_35)
	.align		4
.L_35:
        /*0094*/ 	.word	index@(_ZN7cutlass13device_kernelIN5flash11enable_sm90INS1_16FlashAttnFwdSm90INS1_25CollectiveMainloopFwdSm90ILi2EN4cute5tupleIJNS5_1CILi1EEES8_S8_EEENS6_IJNS7_ILi192EEENS7_ILi128EEENS7_ILi96EEEEEELi96ENS_10bfloat16_tEfNS_4arch4Sm90ELb0ELb0ELb0ELb1ELb1ELb1ELb0ELb0ELb1ELb1ELb1ELb0EEENS1_21CollectiveEpilogueFwdINS6_IJSA_SC_SB_EEES9_SE_SG_Li384ELb1ELb1ELb1ELb0EEENS1_36VarlenDynamicPersistentTileSchedulerILi192ELi128ELi384ELi128ELb1ELb1ELb1ELb0ELb1ELb1EEEEEEEEEvNT_6ParamsE)
        /*0098*/ 	.word	0x00000004


	//----- nvinfo : EIATTR_FRAME_SIZE
	.align		4
.L_36:
        /*009c*/ 	.byte	0x04, 0x11
        /*009e*/ 	.short	(.L_38 - .L_37)
	.align		4
.L_37:
        /*00a0*/ 	.word	index@(_ZN7cutlass13device_kernelIN5flash11enable_sm90INS1_16FlashAttnFwdSm90INS1_25CollectiveMainloopFwdSm90ILi2EN4cute5tupleIJNS5_1CILi1EEES8_S8_EEENS6_IJNS7_ILi192EEENS7_ILi128EEENS7_ILi96EEEEEELi96ENS_10bfloat16_tEfNS_4arch4Sm90ELb0ELb0ELb0ELb1ELb1ELb1ELb0ELb0ELb1ELb1ELb1ELb0EEENS1_21CollectiveEpilogueFwdINS6_IJSA_SC_SB_EEES9_SE_SG_Li384ELb1ELb1ELb1ELb0EEENS1_36VarlenDynamicPersistentTileSchedulerILi192ELi128ELi384ELi128ELb1ELb1ELb1ELb0ELb1ELb1EEEEEEEEEvNT_6ParamsE)
        /*00a4*/ 	.word	0x00000000


	//----- nvinfo : EIATTR_REGCOUNT
	.align		4
.L_38:
        /*00a8*/ 	.byte	0x04, 0x2f
        /*00aa*/ 	.short	(.L_40 - .L_39)
	.align		4
.L_39:
        /*00ac*/ 	.word	index@(_ZN7cutlass13device_kernelIN5flash11enable_sm90INS1_16FlashAttnFwdSm90INS1_25CollectiveMainloopFwdSm90ILi2EN4cute5tupleIJNS5_1CILi1EEES8_S8_EEENS6_IJNS7_ILi192EEENS7_ILi128EEENS7_ILi96EEEEEELi96ENS_10bfloat16_tEfNS_4arch4Sm90ELb0ELb0ELb0ELb1ELb1ELb0ELb0ELb0ELb1ELb1ELb1ELb0EEENS1_21CollectiveEpilogueFwdINS6_IJSA_SC_SB_EEES9_SE_SG_Li384ELb1ELb1ELb1ELb0EEENS1_36VarlenDynamicPersistentTileSchedulerILi192ELi128ELi384ELi128ELb1ELb1ELb1ELb0ELb1ELb1EEEEEEEEEvNT_6ParamsE)
        /*00b0*/ 	.word	0x00000004


	//----- nvinfo : EIATTR_FRAME_SIZE
	.align		4
.L_40:
        /*00b4*/ 	.byte	0x04, 0x11
        /*00b6*/ 	.short	(.L_42 - .L_41)
	.align		4
.L_41:
        /*00b8*/ 	.word	index@(_ZN7cutlass13device_kernelIN5flash11enable_sm90INS1_16FlashAttnFwdSm90INS1_25CollectiveMainloopFwdSm90ILi2EN4cute5tupleIJNS5_1CILi1EEES8_S8_EEENS6_IJNS7_ILi192EEENS7_ILi128EEENS7_ILi96EEEEEELi96ENS_10bfloat16_tEfNS_4arch4Sm90ELb0ELb0ELb0ELb1ELb1ELb0ELb0ELb0ELb1ELb1ELb1ELb0EEENS1_21CollectiveEpilogueFwdINS6_IJSA_SC_SB_EEES9_SE_SG_Li384ELb1ELb1ELb1ELb0EEENS1_36VarlenDynamicPersistentTileSchedulerILi192ELi128ELi384ELi128ELb1ELb1ELb1ELb0ELb1ELb1EEEEEEEEEvNT_6ParamsE)
        /*00bc*/ 	.word	0x00000000


	//----- nvinfo : EIATTR_REGCOUNT
	.align		4
.L_42:
        /*00c0*/ 	.byte	0x04, 0x2f
        /*00c2*/ 	.short	(.L_44 - .L_43)
	.align		4
.L_43:
        /*00c4*/ 	.word	index@(_ZN7cutlass13device_kernelIN5flash11enable_sm90INS1_16FlashAttnFwdSm90INS1_25CollectiveMainloopFwdSm90ILi2EN4cute5tupleIJNS5_1CILi1EEES8_S8_EEENS6_IJNS7_ILi192EEENS7_ILi128EEENS7_ILi96EEEEEELi96ENS_10bfloat16_tEfNS_4arch4Sm90ELb0ELb0ELb0ELb0ELb1ELb0ELb0ELb0ELb1ELb1ELb1ELb0EEENS1_21CollectiveEpilogueFwdINS6_IJSA_SC_SB_EEES9_SE_SG_Li384ELb0ELb1ELb1ELb0EEENS1_19SingleTileSchedulerILb0ELb1ELb1ELi192EEEEEEEEEvNT_6ParamsE)
        /*00c8*/ 	.word	0x00000004


	//----- nvinfo : EIATTR_FRAME_SIZE
	.align		4
.L_44:
        /*00cc*/ 	.byte	0x04, 0x11
        /*00ce*/ 	.short	(.L_46 - .L_45)
	.align		4
.L_45:
        /*00d0*/ 	.word	index@(_ZN7cutlass13device_kernelIN5flash11enable_sm90INS1_16FlashAttnFwdSm90INS1_25CollectiveMainloopFwdSm90ILi2EN4cute5tupleIJNS5_1CILi1EEES8_S8_EEENS6_IJNS7_ILi192EEENS7_ILi128EEENS7_ILi96EEEEEELi96ENS_10bfloat16_tEfNS_4arch4Sm90ELb0ELb0ELb0ELb0ELb1ELb0ELb0ELb0ELb1ELb1ELb1ELb0EEENS1_21CollectiveEpilogueFwdINS6_IJSA_SC_SB_EEES9_SE_SG_Li384ELb0ELb1ELb1ELb0EEENS1_19SingleTileSchedulerILb0ELb1ELb1ELi192EEEEEEEEEvNT_6ParamsE)
        /*00d4*/ 	.word	0x00000000


	//----- nvinfo : EIATTR_MIN_STACK_SIZE
	.align		4
.L_46:
        /*00d8*/ 	.byte	0x04, 0x12
        /*00da*/ 	.short	(.L_48 - .L_47)
	.align		4
.L_47:
        /*00dc*/ 	.word	index@(_ZN7cutlass13device_kernelIN5flash11enable_sm90INS1_16FlashAttnFwdSm90INS1_25CollectiveMainloopFwdSm90ILi2EN4cute5tupleIJNS5_1CILi1EEES8_S8_EEENS6_IJNS7_ILi192EEENS7_ILi128EEENS7_ILi96EEEEEELi96ENS_10bfloat16_tEfNS_4arch4Sm90ELb0ELb0ELb0ELb0ELb1ELb0ELb0ELb0ELb1ELb1ELb1ELb0EEENS1_21CollectiveEpilogueFwdINS6_IJSA_SC_SB_EEES9_SE_SG_Li384ELb0ELb1ELb1ELb0EEENS1_19SingleTileSchedulerILb0ELb1ELb1ELi192EEEEEEEEEvNT_6ParamsE)
        /*00e0*/ 	.word	0x00000000


	//----- nvinfo : EIATTR_MIN_STACK_SIZE
	.align		4
.L_48:
        /*00e4*/ 	.byte	0x04, 0x12
        /*00e6*/ 	.short	(.L_50 - .L_49)
	.align		4
.L_49:
        /*00e8*/ 	.word	index@(_ZN7cutlass13device_kernelIN5flash11enable_sm90INS1_16FlashAttnFwdSm90INS1_25CollectiveMainloopFwdSm90ILi2EN4cute5tupleIJNS5_1CILi1EEES8_S8_EEENS6_IJNS7_ILi192EEENS7_ILi128EEENS7_ILi96EEEEEELi96ENS_10bfloat16_tEfNS_4arch4Sm90ELb0ELb0ELb0ELb1ELb1ELb0ELb0ELb0ELb1ELb1ELb1ELb0EEENS1_21CollectiveEpilogueFwdINS6_IJSA_SC_SB_EEES9_SE_SG_Li384ELb1ELb1ELb1ELb0EEENS1_36VarlenDynamicPersistentTileSchedulerILi192ELi128ELi384ELi128ELb1ELb1ELb1ELb0ELb1ELb1EEEEEEEEEvNT_6ParamsE)
        /*00ec*/ 	.word	0x00000000


	//----- nvinfo : EIATTR_MIN_STACK_SIZE
	.align		4
.L_50:
        /*00f0*/ 	.byte	0x04, 0x12
        /*00f2*/ 	.short	(.L_52 - .L_51)
	.align		4
.L_51:
        /*00f4*/ 	.word	index@(_ZN7cutlass13device_kernelIN5flash11enable_sm90INS1_16FlashAttnFwdSm90INS1_25CollectiveMainloopFwdSm90ILi2EN4cute5tupleIJNS5_1CILi1EEES8_S8_EEENS6_IJNS7_ILi192EEENS7_ILi128EEENS7_ILi96EEEEEELi96ENS_10bfloat16_tEfNS_4arch4Sm90ELb0ELb0ELb0ELb1ELb1ELb1ELb0ELb0ELb1ELb1ELb1ELb0EEENS1_21CollectiveEpilogueFwdINS6_IJSA_SC_SB_EEES9_SE_SG_Li384ELb1ELb1ELb1ELb0EEENS1_36VarlenDynamicPersistentTileSchedulerILi192ELi128ELi384ELi128ELb1ELb1ELb1ELb0ELb1ELb1EEEEEEEEEvNT_6ParamsE)
        /*00f8*/ 	.word	0x00000000


	//----- nvinfo : EIATTR_MIN_STACK_SIZE
	.align		4
.L_52:
        /*00fc*/ 	.byte	0x04, 0x12
        /*00fe*/ 	.short	(.L_54 - .L_53)
	.align		4
.L_53:
        /*0100*/ 	.word	index@(_ZN7cutlass13device_kernelIN5flash11enable_sm90INS1_16FlashAttnFwdSm90INS1_25CollectiveMainloopFwdSm90ILi2EN4cute5tupleIJNS5_1CILi1EEES8_S8_EEENS6_IJNS7_ILi192EEENS7_ILi128EEENS7_ILi96EEEEEELi96ENS_10bfloat16_tEfNS_4arch4Sm90ELb0ELb1ELb0ELb0ELb1ELb0ELb0ELb0ELb1ELb1ELb1ELb0EEENS1_21CollectiveEpilogueFwdINS6_IJSA_SC_SB_EEES9_SE_SG_Li384ELb0ELb1ELb1ELb0EEENS1_19SingleTileSchedulerILb0ELb1ELb1ELi192EEEEEEEEEvNT_6ParamsE)
        /*0104*/ 	.word	0x00000000


	//----- nvinfo : EIATTR_MIN_STACK_SIZE
	.align		4
.L_54:
        /*0108*/ 	.byte	0x04, 0x12
        /*010a*/ 	.short	(.L_56 - .L_55)
	.align		4
.L_55:
        /*010c*/ 	.word	index@(_ZN7cutlass13device_kernelIN5flash11enable_sm90INS1_16FlashAttnFwdSm90INS1_25CollectiveMainloopFwdSm90ILi2EN4cute5tupleIJNS5_1CILi1EEES8_S8_EEENS6_IJNS7_ILi192EEENS7_ILi128EEENS7_ILi96EEEEEELi96ENS_10bfloat16_tEfNS_4arch4Sm90ELb0ELb1ELb0ELb1ELb1ELb0ELb0ELb0ELb1ELb1ELb1ELb0EEENS1_21CollectiveEpilogueFwdINS6_IJSA_SC_SB_EEES9_SE_SG_Li384ELb1ELb1ELb1ELb0EEENS1_36VarlenDynamicPersistentTileSchedulerILi192ELi128ELi384ELi128ELb1ELb1ELb1ELb1ELb0ELb1EEEEEEEEEvNT_6ParamsE)
        /*0110*/ 	.word	0x00000000


	//----- nvinfo : EIATTR_MIN_STACK_SIZE
	.align		4
.L_56:
        /*0114*/ 	.byte	0x04, 0x12
        /*0116*/ 	.short	(.L_58 - .L_57)
	.align		4
.L_57:
        /*0118*/ 	.word	index@(_ZN7cutlass13device_kernelIN5flash11enable_sm90INS1_16FlashAttnFwdSm90INS1_25CollectiveMainloopFwdSm90ILi2EN4cute5tupleIJNS5_1CILi1EEES8_S8_EEENS6_IJNS7_ILi192EEENS7_ILi128EEENS7_ILi96EEEEEELi96ENS_10bfloat16_tEfNS_4arch4Sm90ELb0ELb1ELb0ELb1ELb1ELb1ELb0ELb0ELb1ELb1ELb1ELb0EEENS1_21CollectiveEpilogueFwdINS6_IJSA_SC_SB_EEES9_SE_SG_Li384ELb1ELb1ELb1ELb0EEENS1_36VarlenDynamicPersistentTileSchedulerILi192ELi128ELi384ELi128ELb1ELb1ELb1ELb1ELb0ELb1EEEEEEEEEvNT_6ParamsE)
        /*011c*/ 	.word	0x00000000


	//----- nvinfo : EIATTR_MIN_STACK_SIZE
	.align		4
.L_58:
        /*0120*/ 	.byte	0x04, 0x12
        /*0122*/ 	.short	(.L_60 - .L_59)
	.align		4
.L_59:
        /*0124*/ 	.word	index@(_ZN7cutlass13device_kernelIN5flash11enable_sm90INS1_16FlashAttnFwdSm90INS1_25CollectiveMainloopFwdSm90ILi2EN4cute5tupleIJNS5_1CILi1EEES8_S8_EEENS6_IJNS7_ILi192EEENS7_ILi128EEENS7_ILi96EEEEEELi96ENS_10bfloat16_tEfNS_4arch4Sm90ELb1ELb0ELb0ELb0ELb1ELb0ELb0ELb0ELb1ELb1ELb1ELb0EEENS1_21CollectiveEpilogueFwdINS6_IJSA_SC_SB_EEES9_SE_SG_Li384ELb0ELb1ELb1ELb0EEENS1_19SingleTileSchedulerILb0ELb1ELb1ELi192EEEEEEEEEvNT_6ParamsE)
        /*0128*/ 	.word	0x00000000


	//----- nvinfo : EIATTR_MIN_STACK_SIZE
	.align		4
.L_60:
        /*012c*/ 	.byte	0x04, 0x12
        /*012e*/ 	.short	(.L_62 - .L_61)
	.align		4
.L_61:
        /*0130*/ 	.word	index@(_ZN7cutlass13device_kernelIN5flash11enable_sm90INS1_16FlashAttnFwdSm90INS1_25CollectiveMainloopFwdSm90ILi2EN4cute5tupleIJNS5_1CILi1EEES8_S8_EEENS6_IJNS7_ILi192EEENS7_ILi128EEENS7_ILi96EEEEEELi96ENS_10bfloat16_tEfNS_4arch4Sm90ELb1ELb0ELb0ELb1ELb1ELb0ELb0ELb0ELb1ELb1ELb1ELb0EEENS1_21CollectiveEpilogueFwdINS6_IJSA_SC_SB_EEES9_SE_SG_Li384ELb1ELb1ELb1ELb0EEENS1_36VarlenDynamicPersistentTileSchedulerILi192ELi128ELi384ELi128ELb1ELb1ELb1ELb1ELb1ELb1EEEEEEEEEvNT_6ParamsE)
        /*0134*/ 	.word	0x00000000


	//----- nvinfo : EIATTR_MIN_STACK_SIZE
	.align		4
.L_62:
        /*0138*/ 	.byte	0x04, 0x12
        /*013a*/ 	.short	(.L_64 - .L_63)
	.align		4
.L_63:
        /*013c*/ 	.word	index@(_ZN7cutlass13device_kernelIN5flash11enable_sm90INS1_16FlashAttnFwdSm90INS1_25CollectiveMainloopFwdSm90ILi2EN4cute5tupleIJNS5_1CILi1EEES8_S8_EEENS6_IJNS7_ILi192EEENS7_ILi128EEENS7_ILi96EEEEEELi96ENS_10bfloat16_tEfNS_4arch4Sm90ELb1ELb0ELb0ELb1ELb1ELb1ELb0ELb0ELb1ELb1ELb1ELb0EEENS1_21CollectiveEpilogueFwdINS6_IJSA_SC_SB_EEES9_SE_SG_Li384ELb1ELb1ELb1ELb0EEENS1_36VarlenDynamicPersistentTileSchedulerILi192ELi128ELi384ELi128ELb1ELb1ELb1ELb1ELb1ELb1EEEEEEEEEvNT_6ParamsE)
        /*0140*/ 	.word	0x00000000
.L_64:


//--------------------- .nv.compat                --------------------------
	.section	.nv.compat,"",@"SHT_CUDA_COMPAT_INFO"
	.align	4
        /*0000*/ 	.byte	0x02, 0x09, 0x01, 0x00, 0x02, 0x02, 0x01, 0x00, 0x02, 0x05, 0x05, 0x00, 0x03, 0x07, 0x01, 0x01
        /*0010*/ 	.byte	0x02, 0x03, 0x00, 0x00, 0x02, 0x06, 0x01, 0x00, 0x04, 0x0b, 0x08, 0x00, 0x00, 0x00, 0x00, 0x00
        /*0020*/ 	.byte	0x00, 0x00, 0x00, 0x00


//--------------------- .nv.info._ZN7cutlass13device_kernelIN5flash11enable_sm90INS1_16FlashAttnFwdSm90INS1_25CollectiveMainloopFwdSm90ILi2EN4cute5tupleIJNS5_1CILi1EEES8_S8_EEENS6_IJNS7_ILi192EEENS7_ILi128EEENS7_ILi96EEEEEELi96ENS_10bfloat16_tEfNS_4arch4Sm90ELb0ELb0ELb0ELb0ELb1ELb0ELb0ELb0ELb1ELb1ELb1ELb0EEENS1_21CollectiveEpilogueFwdINS6_IJSA_SC_SB_EEES9_SE_SG_Li384ELb0ELb1ELb1ELb0EEENS1_19SingleTileSchedulerILb0ELb1ELb1ELi192EEEEEEEEEvNT_6ParamsE --------------------------
	.section	.nv.info._ZN7cutlass13device_kernelIN5flash11enable_sm90INS1_16FlashAttnFwdSm90INS1_25CollectiveMainloopFwdSm90ILi2EN4cute5tupleIJNS5_1CILi1EEES8_S8_EEENS6_IJNS7_ILi192EEENS7_ILi128EEENS7_ILi96EEEEEELi96ENS_10bfloat16_tEfNS_4arch4Sm90ELb0ELb0ELb0ELb0ELb1ELb0ELb0ELb0ELb1ELb1ELb1ELb0EEENS1_21CollectiveEpilogueFwdINS6_IJSA_SC_SB_EEES9_SE_SG_Li384ELb0ELb1ELb1ELb0EEENS1_19SingleTileSchedulerILb0ELb1ELb1ELi192EEEEEEEEEvNT_6ParamsE,"",@"SHT_CUDA_INFO"
	.sectionflags	@""
	.align	4


	//----- nvinfo : EIATTR_CUDA_API_VERSION
	.align		4
        /*0000*/ 	.byte	0x04, 0x37
        /*0002*/ 	.short	(.L_66 - .L_65)
.L_65:
        /*0004*/ 	.word	0x00000082


	//----- nvinfo : EIATTR_KPARAM_INFO
	.align		4
.L_66:
        /*0008*/ 	.byte	0x04, 0x17
        /*000a*/ 	.short	(.L_68 - .L_67)
.L_67:
        /*000c*/ 	.word	0x00000000
        /*0010*/ 	.short	0x0000
        /*0012*/ 	.short	0x0000
        /*0014*/ 	.byte	0x00, 0xf0, 0x01, 0x28


	//----- nvinfo : EIATTR_SPARSE_MMA_MASK
	.align		4
.L_68:
        /*0018*/ 	.byte	0x03, 0x50
        /*001a*/ 	.short	0x0000


	//----- nvinfo : EIATTR_MAXREG_COUNT
	.align		4
        /*001c*/ 	.byte	0x03, 0x1b
        /*001e*/ 	.short	0x0080


	//----- nvinfo : EIATTR_MERCURY_ISA_VERSION
	.align		4
        /*0020*/ 	.byte	0x03, 0x5f
        /*0022*/ 	.short	0x0101


	//----- nvinfo : EIATTR_VRC_CTA_INIT_COUNT
	.align		4
        /*0024*/ 	.byte	0x02, 0x4a
	.zero		1
	.zero		1


	//----- nvinfo : EIATTR_EXIT_INSTR_OFFSETS
	.align		4
        /*0028*/ 	.byte	0x04, 0x1c
        /*002a*/ 	.short	(.L_70 - .L_69)


	//   ....[0]....
.L_69:
        /*002c*/ 	.word	0x00000010


	//----- nvinfo : EIATTR_MAX_THREADS
	.align		4
.L_70:
        /*0030*/ 	.byte	0x04, 0x05
        /*0032*/ 	.short	(.L_72 - .L_71)
.L_71:
        /*0034*/ 	.word	0x00000200
        /*0038*/ 	.word	0x00000001
        /*003c*/ 	.word	0x00000001


	//----- nvinfo : EIATTR_CBANK_PARAM_SIZE
	.align		4
.L_72:
        /*0040*/ 	.byte	0x03, 0x19
        /*0042*/ 	.short	0x0a00


	//----- nvinfo : EIATTR_PARAM_CBANK
	.align		4
        /*0044*/ 	.byte	0x04, 0x0a
        /*0046*/ 	.short	(.L_74 - .L_73)
	.align		4
.L_73:
        /*0048*/ 	.word	index@(.nv.constant0._ZN7cutlass13device_kernelIN5flash11enable_sm90INS1_16FlashAttnFwdSm90INS1_25CollectiveMainloopFwdSm90ILi2EN4cute5tupleIJNS5_1CILi1EEES8_S8_EEENS6_IJNS7_ILi192EEENS7_ILi128EEENS7_ILi96EEEEEELi96ENS_10bfloat16_tEfNS_4arch4Sm90ELb0ELb0ELb0ELb0ELb1ELb0ELb0ELb0ELb1ELb1ELb1ELb0EEENS1_21CollectiveEpilogueFwdINS6_IJSA_SC_SB_EEES9_SE_SG_Li384ELb0ELb1ELb1ELb0EEENS1_19SingleTileSchedulerILb0ELb1ELb1ELi192EEEEEEEEEvNT_6ParamsE)
        /*004c*/ 	.short	0x0380
        /*004e*/ 	.short	0x0a00


	//----- nvinfo : EIATTR_SW_WAR
	.align		4
.L_74:
        /*0050*/ 	.byte	0x04, 0x36
        /*0052*/ 	.short	(.L_76 - .L_75)
.L_75:
        /*0054*/ 	.word	0x00000008
.L_76:


//--------------------- .nv.info._ZN7cutlass13device_kernelIN5flash11enable_sm90INS1_16FlashAttnFwdSm90INS1_25CollectiveMainloopFwdSm90ILi2EN4cute5tupleIJNS5_1CILi1EEES8_S8_EEENS6_IJNS7_ILi192EEENS7_ILi128EEENS7_ILi96EEEEEELi96ENS_10bfloat16_tEfNS_4arch4Sm90ELb0ELb0ELb0ELb1ELb1ELb0ELb0ELb0ELb1ELb1ELb1ELb0EEENS1_21CollectiveEpilogueFwdINS6_IJSA_SC_SB_EEES9_SE_SG_Li384ELb1ELb1ELb1ELb0EEENS1_36VarlenDynamicPersistentTileSchedulerILi192ELi128ELi384ELi128ELb1ELb1ELb1ELb0ELb1ELb1EEEEEEEEEvNT_6ParamsE --------------------------
	.section	.nv.info._ZN7cutlass13device_kernelIN5flash11enable_sm90INS1_16FlashAttnFwdSm90INS1_25CollectiveMainloopFwdSm90ILi2EN4cute5tupleIJNS5_1CILi1EEES8_S8_EEENS6_IJNS7_ILi192EEENS7_ILi128EEENS7_ILi96EEEEEELi96ENS_10bfloat16_tEfNS_4arch4Sm90ELb0ELb0ELb0ELb1ELb1ELb0ELb0ELb0ELb1ELb1ELb1ELb0EEENS1_21CollectiveEpilogueFwdINS6_IJSA_SC_SB_EEES9_SE_SG_Li384ELb1ELb1ELb1ELb0EEENS1_36VarlenDynamicPersistentTileSchedulerILi192ELi128ELi384ELi128ELb1ELb1ELb1ELb0ELb1ELb1EEEEEEEEEvNT_6ParamsE,"",@"SHT_CUDA_INFO"
	.sectionflags	@""
	.align	4


	//----- nvinfo : EIATTR_CUDA_API_VERSION
	.align		4
        /*0000*/ 	.byte	0x04, 0x37
        /*0002*/ 	.short	(.L_78 - .L_77)
.L_77:
        /*0004*/ 	.word	0x00000082


	//----- nvinfo : EIATTR_KPARAM_INFO
	.align		4
.L_78:
        /*0008*/ 	.byte	0x04, 0x17
        /*000a*/ 	.short	(.L_80 - .L_79)
.L_79:
        /*000c*/ 	.word	0x00000000
        /*0010*/ 	.short	0x0000
        /*0012*/ 	.short	0x0000
        /*0014*/ 	.byte	0x00, 0xf0, 0x01, 0x2a


	//----- nvinfo : EIATTR_SPARSE_MMA_MASK
	.align		4
.L_80:
        /*0018*/ 	.byte	0x03, 0x50
        /*001a*/ 	.short	0x0000


	//----- nvinfo : EIATTR_MAXREG_COUNT
	.align		4
        /*001c*/ 	.byte	0x03, 0x1b
        /*001e*/ 	.short	0x0080


	//----- nvinfo : EIATTR_MERCURY_ISA_VERSION
	.align		4
        /*0020*/ 	.byte	0x03, 0x5f
        /*0022*/ 	.short	0x0101


	//----- nvinfo : EIATTR_VRC_CTA_INIT_COUNT
	.align		4
        /*0024*/ 	.byte	0x02, 0x4a
	.zero		1
	.zero		1


	//----- nvinfo : EIATTR_EXIT_INSTR_OFFSETS
	.align		4
        /*0028*/ 	.byte	0x04, 0x1c
        /*002a*/ 	.short	(.L_82 - .L_81)


	//   ....[0]....
.L_81:
        /*002c*/ 	.word	0x00000010


	//----- nvinfo : EIATTR_MAX_THREADS
	.align		4
.L_82:
        /*0030*/ 	.byte	0x04, 0x05
        /*0032*/ 	.short	(.L_84 - .L_83)
.L_83:
        /*0034*/ 	.word	0x00000200
        /*0038*/ 	.word	0x00000001
        /*003c*/ 	.word	0x00000001


	//----- nvinfo : EIATTR_CBANK_PARAM_SIZE
	.align		4
.L_84:
        /*0040*/ 	.byte	0x03, 0x19
        /*0042*/ 	.short	0x0a80


	//----- nvinfo : EIATTR_PARAM_CBANK
	.align		4
        /*0044*/ 	.byte	0x04, 0x0a
        /*0046*/ 	.short	(.L_86 - .L_85)
	.align		4
.L_85:
        /*0048*/ 	.word	index@(.nv.constant0._ZN7cutlass13device_kernelIN5flash11enable_sm90INS1_16FlashAttnFwdSm90INS1_25CollectiveMainloopFwdSm90ILi2EN4cute5tupleIJNS5_1CILi1EEES8_S8_EEENS6_IJNS7_ILi192EEENS7_ILi128EEENS7_ILi96EEEEEELi96ENS_10bfloat16_tEfNS_4arch4Sm90ELb0ELb0ELb0ELb1ELb1ELb0ELb0ELb0ELb1ELb1ELb1ELb0EEENS1_21CollectiveEpilogueFwdINS6_IJSA_SC_SB_EEES9_SE_SG_Li384ELb1ELb1ELb1ELb0EEENS1_36VarlenDynamicPersistentTileSchedulerILi192ELi128ELi384ELi128ELb1ELb1ELb1ELb0ELb1ELb1EEEEEEEEEvNT_6ParamsE)
        /*004c*/ 	.short	0x0380
        /*004e*/ 	.short	0x0a80


	//----- nvinfo : EIATTR_SW_WAR
	.align		4
.L_86:
        /*0050*/ 	.byte	0x04, 0x36
        /*0052*/ 	.short	(.L_88 - .L_87)
.L_87:
        /*0054*/ 	.word	0x00000008
.L_88:


//--------------------- .nv.info._ZN7cutlass13device_kernelIN5flash11enable_sm90INS1_16FlashAttnFwdSm90INS1_25CollectiveMainloopFwdSm90ILi2EN4cute5tupleIJNS5_1CILi1EEES8_S8_EEENS6_IJNS7_ILi192EEENS7_ILi128EEENS7_ILi96EEEEEELi96ENS_10bfloat16_tEfNS_4arch4Sm90ELb0ELb0ELb0ELb1ELb1ELb1ELb0ELb0ELb1ELb1ELb1ELb0EEENS1_21CollectiveEpilogueFwdINS6_IJSA_SC_SB_EEES9_SE_SG_Li384ELb1ELb1ELb1ELb0EEENS1_36VarlenDynamicPersistentTileSchedulerILi192ELi128ELi384ELi128ELb1ELb1ELb1ELb0ELb1ELb1EEEEEEEEEvNT_6ParamsE --------------------------
	.section	.nv.info._ZN7cutlass13device_kernelIN5flash11enable_sm90INS1_16FlashAttnFwdSm90INS1_25CollectiveMainloopFwdSm90ILi2EN4cute5tupleIJNS5_1CILi1EEES8_S8_EEENS6_IJNS7_ILi192EEENS7_ILi128EEENS7_ILi96EEEEEELi96ENS_10bfloat16_tEfNS_4arch4Sm90ELb0ELb0ELb0ELb1ELb1ELb1ELb0ELb0ELb1ELb1ELb1ELb0EEENS1_21CollectiveEpilogueFwdINS6_IJSA_SC_SB_EEES9_SE_SG_Li384ELb1ELb1ELb1ELb0EEENS1_36VarlenDynamicPersistentTileSchedulerILi192ELi128ELi384ELi128ELb1ELb1ELb1ELb0ELb1ELb1EEEEEEEEEvNT_6ParamsE,"",@"SHT_CUDA_INFO"
	.sectionflags	@""
	.align	4


	//----- nvinfo : EIATTR_CUDA_API_VERSION
	.align		4
        /*0000*/ 	.byte	0x04, 0x37
        /*0002*/ 	.short	(.L_90 - .L_89)
.L_89:
        /*0004*/ 	.word	0x00000082


	//----- nvinfo : EIATTR_KPARAM_INFO
	.align		4
.L_90:
        /*0008*/ 	.byte	0x04, 0x17
        /*000a*/ 	.short	(.L_92 - .L_91)
.L_91:
        /*000c*/ 	.word	0x00000000
        /*0010*/ 	.short	0x0000
        /*0012*/ 	.short	0x0000
        /*0014*/ 	.byte	0x00, 0xf0, 0x01, 0x2a


	//----- nvinfo : EIATTR_SPARSE_MMA_MASK
	.align		4
.L_92:
        /*0018*/ 	.byte	0x03, 0x50
        /*001a*/ 	.short	0x0000


	//----- nvinfo : EIATTR_MAXREG_COUNT
	.align		4
        /*001c*/ 	.byte	0x03, 0x1b
        /*001e*/ 	.short	0x0080


	//----- nvinfo : EIATTR_MERCURY_ISA_VERSION
	.align		4
        /*0020*/ 	.byte	0x03, 0x5f
        /*0022*/ 	.short	0x0101


	//----- nvinfo : EIATTR_VRC_CTA_INIT_COUNT
	.align		4
        /*0024*/ 	.byte	0x02, 0x4a
	.zero		1
	.zero		1


	//----- nvinfo : EIATTR_EXIT_INSTR_OFFSETS
	.align		4
        /*0028*/ 	.byte	0x04, 0x1c
        /*002a*/ 	.short	(.L_94 - .L_93)


	//   ....[0]....
.L_93:
        /*002c*/ 	.word	0x00000010


	//----- nvinfo : EIATTR_MAX_THREADS
	.align		4
.L_94:
        /*0030*/ 	.byte	0x04, 0x05
        /*0032*/ 	.short	(.L_96 - .L_95)
.L_95:
        /*0034*/ 	.word	0x00000200
        /*0038*/ 	.word	0x00000001
        /*003c*/ 	.word	0x00000001


	//----- nvinfo : EIATTR_CBANK_PARAM_SIZE
	.align		4
.L_96:
        /*0040*/ 	.byte	0x03, 0x19
        /*0042*/ 	.short	0x0a80


	//----- nvinfo : EIATTR_PARAM_CBANK
	.align		4
        /*0044*/ 	.byte	0x04, 0x0a
        /*0046*/ 	.short	(.L_98 - .L_97)
	.align		4
.L_97:
        /*0048*/ 	.word	index@(.nv.constant0._ZN7cutlass13device_kernelIN5flash11enable_sm90INS1_16FlashAttnFwdSm90INS1_25CollectiveMainloopFwdSm90ILi2EN4cute5tupleIJNS5_1CILi1EEES8_S8_EEENS6_IJNS7_ILi192EEENS7_ILi128EEENS7_ILi96EEEEEELi96ENS_10bfloat16_tEfNS_4arch4Sm90ELb0ELb0ELb0ELb1ELb1ELb1ELb0ELb0ELb1ELb1ELb1ELb0EEENS1_21CollectiveEpilogueFwdINS6_IJSA_SC_SB_EEES9_SE_SG_Li384ELb1ELb1ELb1ELb0EEENS1_36VarlenDynamicPersistentTileSchedulerILi192ELi128ELi384ELi128ELb1ELb1ELb1ELb0ELb1ELb1EEEEEEEEEvNT_6ParamsE)
        /*004c*/ 	.short	0x0380
        /*004e*/ 	.short	0x0a80


	//----- nvinfo : EIATTR_SW_WAR
	.align		4
.L_98:
        /*0050*/ 	.byte	0x04, 0x36
        /*0052*/ 	.short	(.L_100 - .L_99)
.L_99:
        /*0054*/ 	.word	0x00000008
.L_100:


//--------------------- .nv.info._ZN7cutlass13device_kernelIN5flash11enable_sm90INS1_16FlashAttnFwdSm90INS1_25CollectiveMainloopFwdSm90ILi2EN4cute5tupleIJNS5_1CILi1EEES8_S8_EEENS6_IJNS7_ILi192EEENS7_ILi128EEENS7_ILi96EEEEEELi96ENS_10bfloat16_tEfNS_4arch4Sm90ELb0ELb1ELb0ELb0ELb1ELb0ELb0ELb0ELb1ELb1ELb1ELb0EEENS1_21CollectiveEpilogueFwdINS6_IJSA_SC_SB_EEES9_SE_SG_Li384ELb0ELb1ELb1ELb0EEENS1_19SingleTileSchedulerILb0ELb1ELb1ELi192EEEEEEEEEvNT_6ParamsE --------------------------
	.section	.nv.info._ZN7cutlass13device_kernelIN5flash11enable_sm90INS1_16FlashAttnFwdSm90INS1_25CollectiveMainloopFwdSm90ILi2EN4cute5tupleIJNS5_1CILi1EEES8_S8_EEENS6_IJNS7_ILi192EEENS7_ILi128EEENS7_ILi96EEEEEELi96ENS_10bfloat16_tEfNS_4arch4Sm90ELb0ELb1ELb0ELb0ELb1ELb0ELb0ELb0ELb1ELb1ELb1ELb0EEENS1_21CollectiveEpilogueFwdINS6_IJSA_SC_SB_EEES9_SE_SG_Li384ELb0ELb1ELb1ELb0EEENS1_19SingleTileSchedulerILb0ELb1ELb1ELi192EEEEEEEEEvNT_6ParamsE,"",@"SHT_CUDA_INFO"
	.sectionflags	@""
	.align	4


	//----- nvinfo : EIATTR_CUDA_API_VERSION
	.align		4
        /*0000*/ 	.byte	0x04, 0x37
        /*0002*/ 	.short	(.L_102 - .L_101)
.L_101:
        /*0004*/ 	.word	0x00000082


	//----- nvinfo : EIATTR_KPARAM_INFO
	.align		4
.L_102:
        /*0008*/ 	.byte	0x04, 0x17
        /*000a*/ 	.short	(.L_104 - .L_103)
.L_103:
        /*000c*/ 	.word	0x00000000
        /*0010*/ 	.short	0x0000
        /*0012*/ 	.short	0x0000
        /*0014*/ 	.byte	0x00, 0xf0, 0x01, 0x28


	//----- nvinfo : EIATTR_SPARSE_MMA_MASK
	.align		4
.L_104:
        /*0018*/ 	.byte	0x03, 0x50
        /*001a*/ 	.short	0x0000


	//----- nvinfo : EIATTR_MAXREG_COUNT
	.align		4
        /*001c*/ 	.byte	0x03, 0x1b
        /*001e*/ 	.short	0x0080


	//----- nvinfo : EIATTR_MERCURY_ISA_VERSION
	.align		4
        /*0020*/ 	.byte	0x03, 0x5f
        /*0022*/ 	.short	0x0101


	//----- nvinfo : EIATTR_VRC_CTA_INIT_COUNT
	.align		4
        /*0024*/ 	.byte	0x02, 0x4a
	.zero		1
	.zero		1


	//----- nvinfo : EIATTR_EXIT_INSTR_OFFSETS
	.align		4
        /*0028*/ 	.byte	0x04, 0x1c
        /*002a*/ 	.short	(.L_106 - .L_105)


	//   ....[0]....
.L_105:
        /*002c*/ 	.word	0x00000010


	//----- nvinfo : EIATTR_MAX_THREADS
	.align		4
.L_106:
        /*0030*/ 	.byte	0x04, 0x05
        /*0032*/ 	.short	(.L_108 - .L_107)
.L_107:
        /*0034*/ 	.word	0x00000200
        /*0038*/ 	.word	0x00000001
        /*003c*/ 	.word	0x00000001


	//----- nvinfo : EIATTR_CBANK_PARAM_SIZE
	.align		4
.L_108:
        /*0040*/ 	.byte	0x03, 0x19
        /*0042*/ 	.short	0x0a00


	//----- nvinfo : EIATTR_PARAM_CBANK
	.align		4
        /*0044*/ 	.byte	0x04, 0x0a
        /*0046*/ 	.short	(.L_110 - .L_109)
	.align		4
.L_109:
        /*0048*/ 	.word	index@(.nv.constant0._ZN7cutlass13device_kernelIN5flash11enable_sm90INS1_16FlashAttnFwdSm90INS1_25CollectiveMainloopFwdSm90ILi2EN4cute5tupleIJNS5_1CILi1EEES8_S8_EEENS6_IJNS7_ILi192EEENS7_ILi128EEENS7_ILi96EEEEEELi96ENS_10bfloat16_tEfNS_4arch4Sm90ELb0ELb1ELb0ELb0ELb1ELb0ELb0ELb0ELb1ELb1ELb1ELb0EEENS1_21CollectiveEpilogueFwdINS6_IJSA_SC_SB_EEES9_SE_SG_Li384ELb0ELb1ELb1ELb0EEENS1_19SingleTileSchedulerILb0ELb1ELb1ELi192EEEEEEEEEvNT_6ParamsE)
        /*004c*/ 	.short	0x0380
        /*004e*/ 	.short	0x0a00


	//----- nvinfo : EIATTR_SW_WAR
	.align		4
.L_110:
        /*0050*/ 	.byte	0x04, 0x36
        /*0052*/ 	.short	(.L_112 - .L_111)
.L_111:
        /*0054*/ 	.word	0x00000008
.L_112:


//--------------------- .nv.info._ZN7cutlass13device_kernelIN5flash11enable_sm90INS1_16FlashAttnFwdSm90INS1_25CollectiveMainloopFwdSm90ILi2EN4cute5tupleIJNS5_1CILi1EEES8_S8_EEENS6_IJNS7_ILi192EEENS7_ILi128EEENS7_ILi96EEEEEELi96ENS_10bfloat16_tEfNS_4arch4Sm90ELb0ELb1ELb0ELb1ELb1ELb0ELb0ELb0ELb1ELb1ELb1ELb0EEENS1_21CollectiveEpilogueFwdINS6_IJSA_SC_SB_EEES9_SE_SG_Li384ELb1ELb1ELb1ELb0EEENS1_36VarlenDynamicPersistentTileSchedulerILi192ELi128ELi384ELi128ELb1ELb1ELb1ELb1ELb0ELb1EEEEEEEEEvNT_6ParamsE --------------------------
	.section	.nv.info._ZN7cutlass13device_kernelIN5flash11enable_sm90INS1_16FlashAttnFwdSm90INS1_25CollectiveMainloopFwdSm90ILi2EN4cute5tupleIJNS5_1CILi1EEES8_S8_EEENS6_IJNS7_ILi192EEENS7_ILi128EEENS7_ILi96EEEEEELi96ENS_10bfloat16_tEfNS_4arch4Sm90ELb0ELb1ELb0ELb1ELb1ELb0ELb0ELb0ELb1ELb1ELb1ELb0EEENS1_21CollectiveEpilogueFwdINS6_IJSA_SC_SB_EEES9_SE_SG_Li384ELb1ELb1ELb1ELb0EEENS1_36VarlenDynamicPersistentTileSchedulerILi192ELi128ELi384ELi128ELb1ELb1ELb1ELb1ELb0ELb1EEEEEEEEEvNT_6ParamsE,"",@"SHT_CUDA_INFO"
	.sectionflags	@""
	.align	4


	//----- nvinfo : EIATTR_CUDA_API_VERSION
	.align		4
        /*0000*/ 	.byte	0x04, 0x37
        /*0002*/ 	.short	(.L_114 - .L_113)
.L_113:
        /*0004*/ 	.word	0x00000082


	//----- nvinfo : EIATTR_KPARAM_INFO
	.align		4
.L_114:
        /*0008*/ 	.byte	0x04, 0x17
        /*000a*/ 	.short	(.L_116 - .L_115)
.L_115:
        /*000c*/ 	.word	0x00000000
        /*0010*/ 	.short	0x0000
        /*0012*/ 	.short	0x0000
        /*0014*/ 	.byte	0x00, 0xf0, 0x01, 0x2a


	//----- nvinfo : EIATTR_SPARSE_MMA_MASK
	.align		4
.L_116:
        /*0018*/ 	.byte	0x03, 0x50
        /*001a*/ 	.short	0x0000


	//----- nvinfo : EIATTR_MAXREG_COUNT
	.align		4
        /*001c*/ 	.byte	0x03, 0x1b
        /*001e*/ 	.short	0x0080


	//----- nvinfo : EIATTR_MERCURY_ISA_VERSION
	.align		4
        /*0020*/ 	.byte	0x03, 0x5f
        /*0022*/ 	.short	0x0101


	//----- nvinfo : EIATTR_VRC_CTA_INIT_COUNT
	.align		4
        /*0024*/ 	.byte	0x02, 0x4a
	.zero		1
	.zero		1


	//----- nvinfo : EIATTR_EXIT_INSTR_OFFSETS
	.align		4
        /*0028*/ 	.byte	0x04, 0x1c
        /*002a*/ 	.short	(.L_118 - .L_117)


	//   ....[0]....
.L_117:
        /*002c*/ 	.word	0x00000010


	//----- nvinfo : EIATTR_MAX_THREADS
	.align		4
.L_118:
        /*0030*/ 	.byte	0x04, 0x05
        /*0032*/ 	.short	(.L_120 - .L_119)
.L_119:
        /*0034*/ 	.word	0x00000200
        /*0038*/ 	.word	0x00000001
        /*003c*/ 	.word	0x00000001


	//----- nvinfo : EIATTR_CBANK_PARAM_SIZE
	.align		4
.L_120:
        /*0040*/ 	.byte	0x03, 0x19
        /*0042*/ 	.short	0x0a80


	//----- nvinfo : EIATTR_PARAM_CBANK
	.align		4
        /*0044*/ 	.byte	0x04, 0x0a
        /*0046*/ 	.short	(.L_122 - .L_121)
	.align		4
.L_121:
        /*0048*/ 	.word	index@(.nv.constant0._ZN7cutlass13device_kernelIN5flash11enable_sm90INS1_16FlashAttnFwdSm90INS1_25CollectiveMainloopFwdSm90ILi2EN4cute5tupleIJNS5_1CILi1EEES8_S8_EEENS6_IJNS7_ILi192EEENS7_ILi128EEENS7_ILi96EEEEEELi96ENS_10bfloat16_tEfNS_4arch4Sm90ELb0ELb1ELb0ELb1ELb1ELb0ELb0ELb0ELb1ELb1ELb1ELb0EEENS1_21CollectiveEpilogueFwdINS6_IJSA_SC_SB_EEES9_SE_SG_Li384ELb1ELb1ELb1ELb0EEENS1_36VarlenDynamicPersistentTileSchedulerILi192ELi128ELi384ELi128ELb1ELb1ELb1ELb1ELb0ELb1EEEEEEEEEvNT_6ParamsE)
        /*004c*/ 	.short	0x0380
        /*004e*/ 	.short	0x0a80


	//----- nvinfo : EIATTR_SW_WAR
	.align		4
.L_122:
        /*0050*/ 	.byte	0x04, 0x36
        /*0052*/ 	.short	(.L_124 - .L_123)
.L_123:
        /*0054*/ 	.word	0x00000008
.L_124:


//--------------------- .nv.info._ZN7cutlass13device_kernelIN5flash11enable_sm90INS1_16FlashAttnFwdSm90INS1_25CollectiveMainloopFwdSm90ILi2EN4cute5tupleIJNS5_1CILi1EEES8_S8_EEENS6_IJNS7_ILi192EEENS7_ILi128EEENS7_ILi96EEEEEELi96ENS_10bfloat16_tEfNS_4arch4Sm90ELb0ELb1ELb0ELb1ELb1ELb1ELb0ELb0ELb1ELb1ELb1ELb0EEENS1_21CollectiveEpilogueFwdINS6_IJSA_SC_SB_EEES9_SE_SG_Li384ELb1ELb1ELb1ELb0EEENS1_36VarlenDynamicPersistentTileSchedulerILi192ELi128ELi384ELi128ELb1ELb1ELb1ELb1ELb0ELb1EEEEEEEEEvNT_6ParamsE --------------------------
	.section	.nv.info._ZN7cutlass13device_kernelIN5flash11enable_sm90INS1_16FlashAttnFwdSm90INS1_25CollectiveMainloopFwdSm90ILi2EN4cute5tupleIJNS5_1CILi1EEES8_S8_EEENS6_IJNS7_ILi192EEENS7_ILi128EEENS7_ILi96EEEEEELi96ENS_10bfloat16_tEfNS_4arch4Sm90ELb0ELb1ELb0ELb1ELb1ELb1ELb0ELb0ELb1ELb1ELb1ELb0EEENS1_21CollectiveEpilogueFwdINS6_IJSA_SC_SB_EEES9_SE_SG_Li384ELb1ELb1ELb1ELb0EEENS1_36VarlenDynamicPersistentTileSchedulerILi192ELi128ELi384ELi128ELb1ELb1ELb1ELb1ELb0ELb1EEEEEEEEEvNT_6ParamsE,"",@"SHT_CUDA_INFO"
	.sectionflags	@""
	.align	4


	//----- nvinfo : EIATTR_CUDA_API_VERSION
	.align		4
        /*0000*/ 	.byte	0x04, 0x37
        /*0002*/ 	.short	(.L_126 - .L_125)
.L_125:
        /*0004*/ 	.word	0x00000082


	//----- nvinfo : EIATTR_KPARAM_INFO
	.align		4
.L_126:
        /*0008*/ 	.byte	0x04, 0x17
        /*000a*/ 	.short	(.L_128 - .L_127)
.L_127:
        /*000c*/ 	.word	0x00000000
        /*0010*/ 	.short	0x0000
        /*0012*/ 	.short	0x0000
        /*0014*/ 	.byte	0x00, 0xf0, 0x01, 0x2a


	//----- nvinfo : EIATTR_SPARSE_MMA_MASK
	.align		4
.L_128:
        /*0018*/ 	.byte	0x03, 0x50
        /*001a*/ 	.short	0x0000


	//----- nvinfo : EIATTR_MAXREG_COUNT
	.align		4
        /*001c*/ 	.byte	0x03, 0x1b
        /*001e*/ 	.short	0x0080


	//----- nvinfo : EIATTR_MERCURY_ISA_VERSION
	.align		4
        /*0020*/ 	.byte	0x03, 0x5f
        /*0022*/ 	.short	0x0101


	//----- nvinfo : EIATTR_VRC_CTA_INIT_COUNT
	.align		4
        /*0024*/ 	.byte	0x02, 0x4a
	.zero		1
	.zero		1


	//----- nvinfo : EIATTR_EXIT_INSTR_OFFSETS
	.align		4
        /*0028*/ 	.byte	0x04, 0x1c
        /*002a*/ 	.short	(.L_130 - .L_129)


	//   ....[0]....
.L_129:
        /*002c*/ 	.word	0x00000010


	//----- nvinfo : EIATTR_MAX_THREADS
	.align		4
.L_130:
        /*0030*/ 	.byte	0x04, 0x05
        /*0032*/ 	.short	(.L_132 - .L_131)
.L_131:
        /*0034*/ 	.word	0x00000200
        /*0038*/ 	.word	0x00000001
        /*003c*/ 	.word	0x00000001


	//----- nvinfo : EIATTR_CBANK_PARAM_SIZE
	.align		4
.L_132:
        /*0040*/ 	.byte	0x03, 0x19
        /*0042*/ 	.short	0x0a80


	//----- nvinfo : EIATTR_PARAM_CBANK
	.align		4
        /*0044*/ 	.byte	0x04, 0x0a
        /*0046*/ 	.short	(.L_134 - .L_133)
	.align		4
.L_133:
        /*0048*/ 	.word	index@(.nv.constant0._ZN7cutlass13device_kernelIN5flash11enable_sm90INS1_16FlashAttnFwdSm90INS1_25CollectiveMainloopFwdSm90ILi2EN4cute5tupleIJNS5_1CILi1EEES8_S8_EEENS6_IJNS7_ILi192EEENS7_ILi128EEENS7_ILi96EEEEEELi96ENS_10bfloat16_tEfNS_4arch4Sm90ELb0ELb1ELb0ELb1ELb1ELb1ELb0ELb0ELb1ELb1ELb1ELb0EEENS1_21CollectiveEpilogueFwdINS6_IJSA_SC_SB_EEES9_SE_SG_Li384ELb1ELb1ELb1ELb0EEENS1_36VarlenDynamicPersistentTileSchedulerILi192ELi128ELi384ELi128ELb1ELb1ELb1ELb1ELb0ELb1EEEEEEEEEvNT_6ParamsE)
        /*004c*/ 	.short	0x0380
        /*004e*/ 	.short	0x0a80


	//----- nvinfo : EIATTR_SW_WAR
	.align		4
.L_134:
        /*0050*/ 	.byte	0x04, 0x36
        /*0052*/ 	.short	(.L_136 - .L_135)
.L_135:
        /*0054*/ 	.word	0x00000008
.L_136:


//--------------------- .nv.info._ZN7cutlass13device_kernelIN5flash11enable_sm90INS1_16FlashAttnFwdSm90INS1_25CollectiveMainloopFwdSm90ILi2EN4cute5tupleIJNS5_1CILi1EEES8_S8_EEENS6_IJNS7_ILi192EEENS7_ILi128EEENS7_ILi96EEEEEELi96ENS_10bfloat16_tEfNS_4arch4Sm90ELb1ELb0ELb0ELb0ELb1ELb0ELb0ELb0ELb1ELb1ELb1ELb0EEENS1_21CollectiveEpilogueFwdINS6_IJSA_SC_SB_EEES9_SE_SG_Li384ELb0ELb1ELb1ELb0EEENS1_19SingleTileSchedulerILb0ELb1ELb1ELi192EEEEEEEEEvNT_6ParamsE --------------------------
	.section	.nv.info._ZN7cutlass13device_kernelIN5flash11enable_sm90INS1_16FlashAttnFwdSm90INS1_25CollectiveMainloopFwdSm90ILi2EN4cute5tupleIJNS5_1CILi1EEES8_S8_EEENS6_IJNS7_ILi192EEENS7_ILi128EEENS7_ILi96EEEEEELi96ENS_10bfloat16_tEfNS_4arch4Sm90ELb1ELb0ELb0ELb0ELb1ELb0ELb0ELb0ELb1ELb1ELb1ELb0EEENS1_21CollectiveEpilogueFwdINS6_IJSA_SC_SB_EEES9_SE_SG_Li384ELb0ELb1ELb1ELb0EEENS1_19SingleTileSchedulerILb0ELb1ELb1ELi192EEEEEEEEEvNT_6ParamsE,"",@"SHT_CUDA_INFO"
	.sectionflags	@""
	.align	4


	//----- nvinfo : EIATTR_CUDA_API_VERSION
	.align		4
        /*0000*/ 	.byte	0x04, 0x37
        /*0002*/ 	.short	(.L_138 - .L_137)
.L_137:
        /*0004*/ 	.word	0x00000082


	//----- nvinfo : EIATTR_KPARAM_INFO
	.align		4
.L_138:
        /*0008*/ 	.byte	0x04, 0x17
        /*000a*/ 	.short	(.L_140 - .L_139)
.L_139:
        /*000c*/ 	.word	0x00000000
        /*0010*/ 	.short	0x0000
        /*0012*/ 	.short	0x0000
        /*0014*/ 	.byte	0x00, 0xf0, 0x01, 0x28


	//----- nvinfo : EIATTR_SPARSE_MMA_MASK
	.align		4
.L_140:
        /*0018*/ 	.byte	0x03, 0x50
        /*001a*/ 	.short	0x0000


	//----- nvinfo : EIATTR_MAXREG_COUNT
	.align		4
        /*001c*/ 	.byte	0x03, 0x1b
        /*001e*/ 	.short	0x0080


	//----- nvinfo : EIATTR_MERCURY_ISA_VERSION
	.align		4
        /*0020*/ 	.byte	0x03, 0x5f
        /*0022*/ 	.short	0x0101


	//----- nvinfo : EIATTR_VRC_CTA_INIT_COUNT
	.align		4
        /*0024*/ 	.byte	0x02, 0x4a
	.zero		1
	.zero		1


	//----- nvinfo : EIATTR_EXIT_INSTR_OFFSETS
	.align		4
        /*0028*/ 	.byte	0x04, 0x1c
        /*002a*/ 	.short	(.L_142 - .L_141)


	//   ....[0]....
.L_141:
        /*002c*/ 	.word	0x00000010


	//----- nvinfo : EIATTR_MAX_THREADS
	.align		4
.L_142:
        /*0030*/ 	.byte	0x04, 0x05
        /*0032*/ 	.short	(.L_144 - .L_143)
.L_143:
        /*0034*/ 	.word	0x00000200
        /*0038*/ 	.word	0x00000001
        /*003c*/ 	.word	0x00000001


	//----- nvinfo : EIATTR_CBANK_PARAM_SIZE
	.align		4
.L_144:
        /*0040*/ 	.byte	0x03, 0x19
        /*0042*/ 	.short	0x0a00


	//----- nvinfo : EIATTR_PARAM_CBANK
	.align		4
        /*0044*/ 	.byte	0x04, 0x0a
        /*0046*/ 	.short	(.L_146 - .L_145)
	.align		4
.L_145:
        /*0048*/ 	.word	index@(.nv.constant0._ZN7cutlass13device_kernelIN5flash11enable_sm90INS1_16FlashAttnFwdSm90INS1_25CollectiveMainloopFwdSm90ILi2EN4cute5tupleIJNS5_1CILi1EEES8_S8_EEENS6_IJNS7_ILi192EEENS7_ILi128EEENS7_ILi96EEEEEELi96ENS_10bfloat16_tEfNS_4arch4Sm90ELb1ELb0ELb0ELb0ELb1ELb0ELb0ELb0ELb1ELb1ELb1ELb0EEENS1_21CollectiveEpilogueFwdINS6_IJSA_SC_SB_EEES9_SE_SG_Li384ELb0ELb1ELb1ELb0EEENS1_19SingleTileSchedulerILb0ELb1ELb1ELi192EEEEEEEEEvNT_6ParamsE)
        /*004c*/ 	.short	0x0380
        /*004e*/ 	.short	0x0a00


	//----- nvinfo : EIATTR_SW_WAR
	.align		4
.L_146:
        /*0050*/ 	.byte	0x04, 0x36
        /*0052*/ 	.short	(.L_148 - .L_147)
.L_147:
        /*0054*/ 	.word	0x00000008
.L_148:


//--------------------- .nv.info._ZN7cutlass13device_kernelIN5flash11enable_sm90INS1_16FlashAttnFwdSm90INS1_25CollectiveMainloopFwdSm90ILi2EN4cute5tupleIJNS5_1CILi1EEES8_S8_EEENS6_IJNS7_ILi192EEENS7_ILi128EEENS7_ILi96EEEEEELi96ENS_10bfloat16_tEfNS_4arch4Sm90ELb1ELb0ELb0ELb1ELb1ELb0ELb0ELb0ELb1ELb1ELb1ELb0EEENS1_21CollectiveEpilogueFwdINS6_IJSA_SC_SB_EEES9_SE_SG_Li384ELb1ELb1ELb1ELb0EEENS1_36VarlenDynamicPersistentTileSchedulerILi192ELi128ELi384ELi128ELb1ELb1ELb1ELb1ELb1ELb1EEEEEEEEEvNT_6ParamsE --------------------------
	.section	.nv.info._ZN7cutlass13device_kernelIN5flash11enable_sm90INS1_16FlashAttnFwdSm90INS1_25CollectiveMainloopFwdSm90ILi2EN4cute5tupleIJNS5_1CILi1EEES8_S8_EEENS6_IJNS7_ILi192EEENS7_ILi128EEENS7_ILi96EEEEEELi96ENS_10bfloat16_tEfNS_4arch4Sm90ELb1ELb0ELb0ELb1ELb1ELb0ELb0ELb0ELb1ELb1ELb1ELb0EEENS1_21CollectiveEpilogueFwdINS6_IJSA_SC_SB_EEES9_SE_SG_Li384ELb1ELb1ELb1ELb0EEENS1_36VarlenDynamicPersistentTileSchedulerILi192ELi128ELi384ELi128ELb1ELb1ELb1ELb1ELb1ELb1EEEEEEEEEvNT_6ParamsE,"",@"SHT_CUDA_INFO"
	.sectionflags	@""
	.align	4


	//----- nvinfo : EIATTR_CUDA_API_VERSION
	.align		4
        /*0000*/ 	.byte	0x04, 0x37
        /*0002*/ 	.short	(.L_150 - .L_149)
.L_149:
        /*0004*/ 	.word	0x00000082


	//----- nvinfo : EIATTR_KPARAM_INFO
	.align		4
.L_150:
        /*0008*/ 	.byte	0x04, 0x17
        /*000a*/ 	.short	(.L_152 - .L_151)
.L_151:
        /*000c*/ 	.word	0x00000000
        /*0010*/ 	.short	0x0000
        /*0012*/ 	.short	0x0000
        /*0014*/ 	.byte	0x00, 0xf0, 0x01, 0x2a


	//----- nvinfo : EIATTR_SPARSE_MMA_MASK
	.align		4
.L_152:
        /*0018*/ 	.byte	0x03, 0x50
        /*001a*/ 	.short	0x0000


	//----- nvinfo : EIATTR_MAXREG_COUNT
	.align		4
        /*001c*/ 	.byte	0x03, 0x1b
        /*001e*/ 	.short	0x0080


	//----- nvinfo : EIATTR_MERCURY_ISA_VERSION
	.align		4
        /*0020*/ 	.byte	0x03, 0x5f
        /*0022*/ 	.short	0x0101


	//----- nvinfo : EIATTR_VRC_CTA_INIT_COUNT
	.align		4
        /*0024*/ 	.byte	0x02, 0x4a
	.zero		1
	.zero		1


	//----- nvinfo : EIATTR_EXIT_INSTR_OFFSETS
	.align		4
        /*0028*/ 	.byte	0x04, 0x1c
        /*002a*/ 	.short	(.L_154 - .L_153)


	//   ....[0]....
.L_153:
        /*002c*/ 	.word	0x00000010


	//----- nvinfo : EIATTR_MAX_THREADS
	.align		4
.L_154:
        /*0030*/ 	.byte	0x04, 0x05
        /*0032*/ 	.short	(.L_156 - .L_155)
.L_155:
        /*0034*/ 	.word	0x00000200
        /*0038*/ 	.word	0x00000001
        /*003c*/ 	.word	0x00000001


	//----- nvinfo : EIATTR_CBANK_PARAM_SIZE
	.align		4
.L_156:
        /*0040*/ 	.byte	0x03, 0x19
        /*0042*/ 	.short	0x0a80


	//----- nvinfo : EIATTR_PARAM_CBANK
	.align		4
        /*0044*/ 	.byte	0x04, 0x0a
        /*0046*/ 	.short	(.L_158 - .L_157)
	.align		4
.L_157:
        /*0048*/ 	.word	index@(.nv.constant0._ZN7cutlass13device_kernelIN5flash11enable_sm90INS1_16FlashAttnFwdSm90INS1_25CollectiveMainloopFwdSm90ILi2EN4cute5tupleIJNS5_1CILi1EEES8_S8_EEENS6_IJNS7_ILi192EEENS7_ILi128EEENS7_ILi96EEEEEELi96ENS_10bfloat16_tEfNS_4arch4Sm90ELb1ELb0ELb0ELb1ELb1ELb0ELb0ELb0ELb1ELb1ELb1ELb0EEENS1_21CollectiveEpilogueFwdINS6_IJSA_SC_SB_EEES9_SE_SG_Li384ELb1ELb1ELb1ELb0EEENS1_36VarlenDynamicPersistentTileSchedulerILi192ELi128ELi384ELi128ELb1ELb1ELb1ELb1ELb1ELb1EEEEEEEEEvNT_6ParamsE)
        /*004c*/ 	.short	0x0380
        /*004e*/ 	.short	0x0a80


	//----- nvinfo : EIATTR_SW_WAR
	.align		4
.L_158:
        /*0050*/ 	.byte	0x04, 0x36
        /*0052*/ 	.short	(.L_160 - .L_159)
.L_159:
        /*0054*/ 	.word	0x00000008
.L_160:


//--------------------- .nv.info._ZN7cutlass13device_kernelIN5flash11enable_sm90INS1_16FlashAttnFwdSm90INS1_25CollectiveMainloopFwdSm90ILi2EN4cute5tupleIJNS5_1CILi1EEES8_S8_EEENS6_IJNS7_ILi192EEENS7_ILi128EEENS7_ILi96EEEEEELi96ENS_10bfloat16_tEfNS_4arch4Sm90ELb1ELb0ELb0ELb1ELb1ELb1ELb0ELb0ELb1ELb1ELb1ELb0EEENS1_21CollectiveEpilogueFwdINS6_IJSA_SC_SB_EEES9_SE_SG_Li384ELb1ELb1ELb1ELb0EEENS1_36VarlenDynamicPersistentTileSchedulerILi192ELi128ELi384ELi128ELb1ELb1ELb1ELb1ELb1ELb1EEEEEEEEEvNT_6ParamsE --------------------------
	.section	.nv.info._ZN7cutlass13device_kernelIN5flash11enable_sm90INS1_16FlashAttnFwdSm90INS1_25CollectiveMainloopFwdSm90ILi2EN4cute5tupleIJNS5_1CILi1EEES8_S8_EEENS6_IJNS7_ILi192EEENS7_ILi128EEENS7_ILi96EEEEEELi96ENS_10bfloat16_tEfNS_4arch4Sm90ELb1ELb0ELb0ELb1ELb1ELb1ELb0ELb0ELb1ELb1ELb1ELb0EEENS1_21CollectiveEpilogueFwdINS6_IJSA_SC_SB_EEES9_SE_SG_Li384ELb1ELb1ELb1ELb0EEENS1_36VarlenDynamicPersistentTileSchedulerILi192ELi128ELi384ELi128ELb1ELb1ELb1ELb1ELb1ELb1EEEEEEEEEvNT_6ParamsE,"",@"SHT_CUDA_INFO"
	.sectionflags	@""
	.align	4


	//----- nvinfo : EIATTR_CUDA_API_VERSION
	.align		4
        /*0000*/ 	.byte	0x04, 0x37
        /*0002*/ 	.short	(.L_162 - .L_161)
.L_161:
        /*0004*/ 	.word	0x00000082


	//----- nvinfo : EIATTR_KPARAM_INFO
	.align		4
.L_162:
        /*0008*/ 	.byte	0x04, 0x17
        /*000a*/ 	.short	(.L_164 - .L_163)
.L_163:
        /*000c*/ 	.word	0x00000000
        /*0010*/ 	.short	0x0000
        /*0012*/ 	.short	0x0000
        /*0014*/ 	.byte	0x00, 0xf0, 0x01, 0x2a


	//----- nvinfo : EIATTR_SPARSE_MMA_MASK
	.align		4
.L_164:
        /*0018*/ 	.byte	0x03, 0x50
        /*001a*/ 	.short	0x0000


	//----- nvinfo : EIATTR_MAXREG_COUNT
	.align		4
        /*001c*/ 	.byte	0x03, 0x1b
        /*001e*/ 	.short	0x0080


	//----- nvinfo : EIATTR_MERCURY_ISA_VERSION
	.align		4
        /*0020*/ 	.byte	0x03, 0x5f
        /*0022*/ 	.short	0x0101


	//----- nvinfo : EIATTR_VRC_CTA_INIT_COUNT
	.align		4
        /*0024*/ 	.byte	0x02, 0x4a
	.zero		1
	.zero		1


	//----- nvinfo : EIATTR_EXIT_INSTR_OFFSETS
	.align		4
        /*0028*/ 	.byte	0x04, 0x1c
        /*002a*/ 	.short	(.L_166 - .L_165)


	//   ....[0]....
.L_165:
        /*002c*/ 	.word	0x00000010


	//----- nvinfo : EIATTR_MAX_THREADS
	.align		4
.L_166:
        /*0030*/ 	.byte	0x04, 0x05
        /*0032*/ 	.short	(.L_168 - .L_167)
.L_167:
        /*0034*/ 	.word	0x00000200
        /*0038*/ 	.word	0x00000001
        /*003c*/ 	.word	0x00000001


	//----- nvinfo : EIATTR_CBANK_PARAM_SIZE
	.align		4
.L_168:
        /*0040*/ 	.byte	0x03, 0x19
        /*0042*/ 	.short	0x0a80


	//----- nvinfo : EIATTR_PARAM_CBANK
	.align		4
        /*0044*/ 	.byte	0x04, 0x0a
        /*0046*/ 	.short	(.L_170 - .L_169)
	.align		4
.L_169:
        /*0048*/ 	.word	index@(.nv.constant0._ZN7cutlass13device_kernelIN5flash11enable_sm90INS1_16FlashAttnFwdSm90INS1_25CollectiveMainloopFwdSm90ILi2EN4cute5tupleIJNS5_1CILi1EEES8_S8_EEENS6_IJNS7_ILi192EEENS7_ILi128EEENS7_ILi96EEEEEELi96ENS_10bfloat16_tEfNS_4arch4Sm90ELb1ELb0ELb0ELb1ELb1ELb1ELb0ELb0ELb1ELb1ELb1ELb0EEENS1_21CollectiveEpilogueFwdINS6_IJSA_SC_SB_EEES9_SE_SG_Li384ELb1ELb1ELb1ELb0EEENS1_36VarlenDynamicPersistentTileSchedulerILi192ELi128ELi384ELi128ELb1ELb1ELb1ELb1ELb1ELb1EEEEEEEEEvNT_6ParamsE)
        /*004c*/ 	.short	0x0380
        /*004e*/ 	.short	0x0a80


	//----- nvinfo : EIATTR_SW_WAR
	.align		4
.L_170:
        /*0050*/ 	.byte	0x04, 0x36
        /*0052*/ 	.short	(.L_172 - .L_171)
.L_171:
        /*0054*/ 	.word	0x00000008
.L_172:


//--------------------- .nv.callgraph             --------------------------
	.section	.nv.callgraph,"",@"SHT_CUDA_CALLGRAPH"
	.align	4
	.sectionentsize	8
	.align		4
        /*0000*/ 	.word	0x00000000
	.align		4
        /*0004*/ 	.word	0xffffffff
	.align		4
        /*0008*/ 	.word	0x00000000
	.align		4
        /*000c*/ 	.word	0xfffffffe
	.align		4
        /*0010*/ 	.word	0x00000000
	.align		4
        /*0014*/ 	.word	0xfffffffd
	.align		4
        /*0018*/ 	.word	0x00000000
	.align		4
        /*001c*/ 	.word	0xfffffffc


//--------------------- .nv.constant4             --------------------------
	.section	.nv.constant4,"a",@progbits
	.align	8
	.align		8
.nv.constant4:
        /*0000*/ 	.dword	_ZN77_INTERNAL_fbd605a9_41_flash_fwd_hdim96_bf16_paged_split_sm90_cu_ceb34e2a_37304cuda3std3__45__cpo5beginE
	.align		8
        /*0008*/ 	.dword	_ZN77_INTERNAL_fbd605a9_41_flash_fwd_hdim96_bf16_paged_split_sm90_cu_ceb34e2a_37304cuda3std3__45__cpo3endE
	.align		8
        /*0010*/ 	.dword	_ZN77_INTERNAL_fbd605a9_41_flash_fwd_hdim96_bf16_paged_split_sm90_cu_ceb34e2a_37304cuda3std3__45__cpo6cbeginE
	.align		8
        /*0018*/ 	.dword	_ZN77_INTERNAL_fbd605a9_41_flash_fwd_hdim96_bf16_paged_split_sm90_cu_ceb34e2a_37304cuda3std3__45__cpo4cendE
	.align		8
        /*0020*/ 	.dword	_ZN77_INTERNAL_fbd605a9_41_flash_fwd_hdim96_bf16_paged_split_sm90_cu_ceb34e2a_37304cuda3std3__479_GLOBAL__N__fbd605a9_41_flash_fwd_hdim96_bf16_paged_split_sm90_cu_ceb34e2a_37306ignoreE
	.align		8
        /*0028*/ 	.dword	_ZN77_INTERNAL_fbd605a9_41_flash_fwd_hdim96_bf16_paged_split_sm90_cu_ceb34e2a_37304cuda3std3__419piecewise_constructE
	.align		8
        /*0030*/ 	.dword	_ZN77_INTERNAL_fbd605a9_41_flash_fwd_hdim96_bf16_paged_split_sm90_cu_ceb34e2a_37304cuda3std3__48in_placeE
	.align		8
        /*0038*/ 	.dword	_ZN77_INTERNAL_fbd605a9_41_flash_fwd_hdim96_bf16_paged_split_sm90_cu_ceb34e2a_37304cuda3std6ranges3__45__cpo4swapE
	.align		8
        /*0040*/ 	.dword	_ZN77_INTERNAL_fbd605a9_41_flash_fwd_hdim96_bf16_paged_split_sm90_cu_ceb34e2a_37304cuda3std6ranges3__45__cpo9iter_moveE
	.align		8
        /*0048*/ 	.dword	_ZN77_INTERNAL_fbd605a9_41_flash_fwd_hdim96_bf16_paged_split_sm90_cu_ceb34e2a_37304cute7productE
	.align		8
        /*0050*/ 	.dword	_ZN77_INTERNAL_fbd605a9_41_flash_fwd_hdim96_bf16_paged_split_sm90_cu_ceb34e2a_37304cute1_E


//--------------------- .text._ZN7cutlass13device_kernelIN5flash11enable_sm90INS1_16FlashAttnFwdSm90INS1_25CollectiveMainloopFwdSm90ILi2EN4cute5tupleIJNS5_1CILi1EEES8_S8_EEENS6_IJNS7_ILi192EEENS7_ILi128EEENS7_ILi96EEEEEELi96ENS_10bfloat16_tEfNS_4arch4Sm90ELb0ELb0ELb0ELb0ELb1ELb0ELb0ELb0ELb1ELb1ELb1ELb0EEENS1_21CollectiveEpilogueFwdINS6_IJSA_SC_SB_EEES9_SE_SG_Li384ELb0ELb1ELb1ELb0EEENS1_19SingleTileSchedulerILb0ELb1ELb1ELi192EEEEEEEEEvNT_6ParamsE --------------------------
	.section	.text._ZN7cutlass13device_kernelIN5flash11enable_sm90INS1_16FlashAttnFwdSm90INS1_25CollectiveMainloopFwdSm90ILi2EN4cute5tupleIJNS5_1CILi1EEES8_S8_EEENS6_IJNS7_ILi192EEENS7_ILi128EEENS7_ILi96EEEEEELi96ENS_10bfloat16_tEfNS_4arch4Sm90ELb0ELb0ELb0ELb0ELb1ELb0ELb0ELb0ELb1ELb1ELb1ELb0EEENS1_21CollectiveEpilogueFwdINS6_IJSA_SC_SB_EEES9_SE_SG_Li384ELb0ELb1ELb1ELb0EEENS1_19SingleTileSchedulerILb0ELb1ELb1ELi192EEEEEEEEEvNT_6ParamsE,"ax",@progbits
	.align	128
.text._ZN7cutlass13device_kernelIN5flash11enable_sm90INS1_16FlashAttnFwdSm90INS1_25CollectiveMainloopFwdSm90ILi2EN4cute5tupleIJNS5_1CILi1EEES8_S8_EEENS6_IJNS7_ILi192EEENS7_ILi128EEENS7_ILi96EEEEEELi96ENS_10bfloat16_tEfNS_4arch4Sm90ELb0ELb0ELb0ELb0ELb1ELb0ELb0ELb0ELb1ELb1ELb1ELb0EEENS1_21CollectiveEpilogueFwdINS6_IJSA_SC_SB_EEES9_SE_SG_Li384ELb0ELb1ELb1ELb0EEENS1_19SingleTileSchedulerILb0ELb1ELb1ELi192EEEEEEEEEvNT_6ParamsE:
        .type           _ZN7cutlass13device_kernelIN5flash11enable_sm90INS1_16FlashAttnFwdSm90INS1_25CollectiveMainloopFwdSm90ILi2EN4cute5tupleIJNS5_1CILi1EEES8_S8_EEENS6_IJNS7_ILi192EEENS7_ILi128EEENS7_ILi96EEEEEELi96ENS_10bfloat16_tEfNS_4arch4Sm90ELb0ELb0ELb0ELb0ELb1ELb0ELb0ELb0ELb1ELb1ELb1ELb0EEENS1_21CollectiveEpilogueFwdINS6_IJSA_SC_SB_EEES9_SE_SG_Li384ELb0ELb1ELb1ELb0EEENS1_19SingleTileSchedulerILb0ELb1ELb1ELi192EEEEEEEEEvNT_6ParamsE,@function
        .size           _ZN7cutlass13device_kernelIN5flash11enable_sm90INS1_16FlashAttnFwdSm90INS1_25CollectiveMainloopFwdSm90ILi2EN4cute5tupleIJNS5_1CILi1EEES8_S8_EEENS6_IJNS7_ILi192EEENS7_ILi128EEENS7_ILi96EEEEEELi96ENS_10bfloat16_tEfNS_4arch4Sm90ELb0ELb0ELb0ELb0ELb1ELb0ELb0ELb0ELb1ELb1ELb1ELb0EEENS1_21CollectiveEpilogueFwdINS6_IJSA_SC_SB_EEES9_SE_SG_Li384ELb0ELb1ELb1ELb0EEENS1_19SingleTileSchedulerILb0ELb1ELb1ELi192EEEEEEEEEvNT_6ParamsE,(.L_x_9 - _ZN7cutlass13device_kernelIN5flash11enable_sm90INS1_16FlashAttnFwdSm90INS1_25CollectiveMainloopFwdSm90ILi2EN4cute5tupleIJNS5_1CILi1EEES8_S8_EEENS6_IJNS7_ILi192EEENS7_ILi128EEENS7_ILi96EEEEEELi96ENS_10bfloat16_tEfNS_4arch4Sm90ELb0ELb0ELb0ELb0ELb1ELb0ELb0ELb0ELb1ELb1ELb1ELb0EEENS1_21CollectiveEpilogueFwdINS6_IJSA_SC_SB_EEES9_SE_SG_Li384ELb0ELb1ELb1ELb0EEENS1_19SingleTileSchedulerILb0ELb1ELb1ELi192EEEEEEEEEvNT_6ParamsE)
        .other          _ZN7cutlass13device_kernelIN5flash11enable_sm90INS1_16FlashAttnFwdSm90INS1_25CollectiveMainloopFwdSm90ILi2EN4cute5tupleIJNS5_1CILi1EEES8_S8_EEENS6_IJNS7_ILi192EEENS7_ILi128EEENS7_ILi96EEEEEELi96ENS_10bfloat16_tEfNS_4arch4Sm90ELb0ELb0ELb0ELb0ELb1ELb0ELb0ELb0ELb1ELb1ELb1ELb0EEENS1_21CollectiveEpilogueFwdINS6_IJSA_SC_SB_EEES9_SE_SG_Li384ELb0ELb1ELb1ELb0EEENS1_19SingleTileSchedulerILb0ELb1ELb1ELi192EEEEEEEEEvNT_6ParamsE,@"STO_CUDA_ENTRY STV_DEFAULT"
_ZN7cutlass13device_kernelIN5flash11enable_sm90INS1_16FlashAttnFwdSm90INS1_25CollectiveMainloopFwdSm90ILi2EN4cute5tupleIJNS5_1CILi1EEES8_S8_EEENS6_IJNS7_ILi192EEENS7_ILi128EEENS7_ILi96EEEEEELi96ENS_10bfloat16_tEfNS_4arch4Sm90ELb0ELb0ELb0ELb0ELb1ELb0ELb0ELb0ELb1ELb1ELb1ELb0EEENS1_21CollectiveEpilogueFwdINS6_IJSA_SC_SB_EEES9_SE_SG_Li384ELb0ELb1ELb1ELb0EEENS1_19SingleTileSchedulerILb0ELb1ELb1ELi192EEEEEEEEEvNT_6ParamsE:
[----:B------:R-:W-:Y:S01]  /*0000*/  LDC R1, c[0x0][0x37c] ;  /* 0x0000df00ff017b82 */ /* 0x000fe20000000800 */
[----:B------:R-:W-:Y:S05]  /*0010*/  EXIT ;  /* 0x000000000000794d */ /* 0x000fea0003800000 */
.L_x_0:
[----:B------:R-:W-:-:S00]  /*0020*/  BRA `(.L_x_0) ;  /* 0xfffffffc00fc7947 */ /* 0x000fc0000383ffff */
[----:B------:R-:W-:-:S00]  /*0030*/  NOP ;  /* 0x0000000000007918 */ /* 0x000fc00000000000 */
        /* <DEDUP_REMOVED lines=12> */
.L_x_9:


//--------------------- .text._ZN7cutlass13device_kernelIN5flash11enable_sm90INS1_16FlashAttnFwdSm90INS1_25CollectiveMainloopFwdSm90ILi2EN4cute5tupleIJNS5_1CILi1EEES8_S8_EEENS6_IJNS7_ILi192EEENS7_ILi128EEENS7_ILi96EEEEEELi96ENS_10bfloat16_tEfNS_4arch4Sm90ELb0ELb0ELb0ELb1ELb1ELb0ELb0ELb0ELb1ELb1ELb1ELb0EEENS1_21CollectiveEpilogueFwdINS6_IJSA_SC_SB_EEES9_SE_SG_Li384ELb1ELb1ELb1ELb0EEENS1_36VarlenDynamicPersistentTileSchedulerILi192ELi128ELi384ELi128ELb1ELb1ELb1ELb0ELb1ELb1EEEEEEEEEvNT_6ParamsE --------------------------
	.section	.text._ZN7cutlass13device_kernelIN5flash11enable_sm90INS1_16FlashAttnFwdSm90INS1_25CollectiveMainloopFwdSm90ILi2EN4cute5tupleIJNS5_1CILi1EEES8_S8_EEENS6_IJNS7_ILi192EEENS7_ILi128EEENS7_ILi96EEEEEELi96ENS_10bfloat16_tEfNS_4arch4Sm90ELb0ELb0ELb0ELb1ELb1ELb0ELb0ELb0ELb1ELb1ELb1ELb0EEENS1_21CollectiveEpilogueFwdINS6_IJSA_SC_SB_EEES9_SE_SG_Li384ELb1ELb1ELb1ELb0EEENS1_36VarlenDynamicPersistentTileSchedulerILi192ELi128ELi384ELi128ELb1ELb1ELb1ELb0ELb1ELb1EEEEEEEEEvNT_6ParamsE,"ax",@progbits
	.align	128
.text._ZN7cutlass13device_kernelIN5flash11enable_sm90INS1_16FlashAttnFwdSm90INS1_25CollectiveMainloopFwdSm90ILi2EN4cute5tupleIJNS5_1CILi1EEES8_S8_EEENS6_IJNS7_ILi192EEENS7_ILi128EEENS7_ILi96EEEEEELi96ENS_10bfloat16_tEfNS_4arch4Sm90ELb0ELb0ELb0ELb1ELb1ELb0ELb0ELb0ELb1ELb1ELb1ELb0EEENS1_21CollectiveEpilogueFwdINS6_IJSA_SC_SB_EEES9_SE_SG_Li384ELb1ELb1ELb1ELb0EEENS1_36VarlenDynamicPersistentTileSchedulerILi192ELi128ELi384ELi128ELb1ELb1ELb1ELb0ELb1ELb1EEEEEEEEEvNT_6ParamsE:
        .type           _ZN7cutlass13device_kernelIN5flash11enable_sm90INS1_16FlashAttnFwdSm90INS1_25CollectiveMainloopFwdSm90ILi2EN4cute5tupleIJNS5_1CILi1EEES8_S8_EEENS6_IJNS7_ILi192EEENS7_ILi128EEENS7_ILi96EEEEEELi96ENS_10bfloat16_tEfNS_4arch4Sm90ELb0ELb0ELb0ELb1ELb1ELb0ELb0ELb0ELb1ELb1ELb1ELb0EEENS1_21CollectiveEpilogueFwdINS6_IJSA_SC_SB_EEES9_SE_SG_Li384ELb1ELb1ELb1ELb0EEENS1_36VarlenDynamicPersistentTileSchedulerILi192ELi128ELi384ELi128ELb1ELb1ELb1ELb0ELb1ELb1EEEEEEEEEvNT_6ParamsE,@function
        .size           _ZN7cutlass13device_kernelIN5flash11enable_sm90INS1_16FlashAttnFwdSm90INS1_25CollectiveMainloopFwdSm90ILi2EN4cute5tupleIJNS5_1CILi1EEES8_S8_EEENS6_IJNS7_ILi192EEENS7_ILi128EEENS7_ILi96EEEEEELi96ENS_10bfloat16_tEfNS_4arch4Sm90ELb0ELb0ELb0ELb1ELb1ELb0ELb0ELb0ELb1ELb1ELb1ELb0EEENS1_21CollectiveEpilogueFwdINS6_IJSA_SC_SB_EEES9_SE_SG_Li384ELb1ELb1ELb1ELb0EEENS1_36VarlenDynamicPersistentTileSchedulerILi192ELi128ELi384ELi128ELb1ELb1ELb1ELb0ELb1ELb1EEEEEEEEEvNT_6ParamsE,(.L_x_10 - _ZN7cutlass13device_kernelIN5flash11enable_sm90INS1_16FlashAttnFwdSm90INS1_25CollectiveMainloopFwdSm90ILi2EN4cute5tupleIJNS5_1CILi1EEES8_S8_EEENS6_IJNS7_ILi192EEENS7_ILi128EEENS7_ILi96EEEEEELi96ENS_10bfloat16_tEfNS_4arch4Sm90ELb0ELb0ELb0ELb1ELb1ELb0ELb0ELb0ELb1ELb1ELb1ELb0EEENS1_21CollectiveEpilogueFwdINS6_IJSA_SC_SB_EEES9_SE_SG_Li384ELb1ELb1ELb1ELb0EEENS1_36VarlenDynamicPersistentTileSchedulerILi192ELi128ELi384ELi128ELb1ELb1ELb1ELb0ELb1ELb1EEEEEEEEEvNT_6ParamsE)
        .other          _ZN7cutlass13device_kernelIN5flash11enable_sm90INS1_16FlashAttnFwdSm90INS1_25CollectiveMainloopFwdSm90ILi2EN4cute5tupleIJNS5_1CILi1EEES8_S8_EEENS6_IJNS7_ILi192EEENS7_ILi128EEENS7_ILi96EEEEEELi96ENS_10bfloat16_tEfNS_4arch4Sm90ELb0ELb0ELb0ELb1ELb1ELb0ELb0ELb0ELb1ELb1ELb1ELb0EEENS1_21CollectiveEpilogueFwdINS6_IJSA_SC_SB_EEES9_SE_SG_Li384ELb1ELb1ELb1ELb0EEENS1_36VarlenDynamicPersistentTileSchedulerILi192ELi128ELi384ELi128ELb1ELb1ELb1ELb0ELb1ELb1EEEEEEEEEvNT_6ParamsE,@"STO_CUDA_ENTRY STV_DEFAULT"
_ZN7cutlass13device_kernelIN5flash11enable_sm90INS1_16FlashAttnFwdSm90INS1_25CollectiveMainloopFwdSm90ILi2EN4cute5tupleIJNS5_1CILi1EEES8_S8_EEENS6_IJNS7_ILi192EEENS7_ILi128EEENS7_ILi96EEEEEELi96ENS_10bfloat16_tEfNS_4arch4Sm90ELb0ELb0ELb0ELb1ELb1ELb0ELb0ELb0ELb1ELb1ELb1ELb0EEENS1_21CollectiveEpilogueFwdINS6_IJSA_SC_SB_EEES9_SE_SG_Li384ELb1ELb1ELb1ELb0EEENS1_36VarlenDynamicPersistentTileSchedulerILi192ELi128ELi384ELi128ELb1ELb1ELb1ELb0ELb1ELb1EEEEEEEEEvNT_6ParamsE:
[----:B------:R-:W-:Y:S01]  /*0000*/  LDC R1, c[0x0][0x37c] ;  /* 0x0000df00ff017b82 */ /* 0x000fe20000000800 */
[----:B------:R-:W-:Y:S05]  /*0010*/  EXIT ;  /* 0x000000000000794d */ /* 0x000fea0003800000 */
.L_x_1:
        /* <DEDUP_REMOVED lines=14> */
.L_x_10:


//--------------------- .text._ZN7cutlass13device_kernelIN5flash11enable_sm90INS1_16FlashAttnFwdSm90INS1_25CollectiveMainloopFwdSm90ILi2EN4cute5tupleIJNS5_1CILi1EEES8_S8_EEENS6_IJNS7_ILi192EEENS7_ILi128EEENS7_ILi96EEEEEELi96ENS_10bfloat16_tEfNS_4arch4Sm90ELb0ELb0ELb0ELb1ELb1ELb1ELb0ELb0ELb1ELb1ELb1ELb0EEENS1_21CollectiveEpilogueFwdINS6_IJSA_SC_SB_EEES9_SE_SG_Li384ELb1ELb1ELb1ELb0EEENS1_36VarlenDynamicPersistentTileSchedulerILi192ELi128ELi384ELi128ELb1ELb1ELb1ELb0ELb1ELb1EEEEEEEEEvNT_6ParamsE --------------------------
	.section	.text._ZN7cutlass13device_kernelIN5flash11enable_sm90INS1_16FlashAttnFwdSm90INS1_25CollectiveMainloopFwdSm90ILi2EN4cute5tupleIJNS5_1CILi1EEES8_S8_EEENS6_IJNS7_ILi192EEENS7_ILi128EEENS7_ILi96EEEEEELi96ENS_10bfloat16_tEfNS_4arch4Sm90ELb0ELb0ELb0ELb1ELb1ELb1ELb0ELb0ELb1ELb1ELb1ELb0EEENS1_21CollectiveEpilogueFwdINS6_IJSA_SC_SB_EEES9_SE_SG_Li384ELb1ELb1ELb1ELb0EEENS1_36VarlenDynamicPersistentTileSchedulerILi192ELi128ELi384ELi128ELb1ELb1ELb1ELb0ELb1ELb1EEEEEEEEEvNT_6ParamsE,"ax",@progbits
	.align	128
.text._ZN7cutlass13device_kernelIN5flash11enable_sm90INS1_16FlashAttnFwdSm90INS1_25CollectiveMainloopFwdSm90ILi2EN4cute5tupleIJNS5_1CILi1EEES8_S8_EEENS6_IJNS7_ILi192EEENS7_ILi128EEENS7_ILi96EEEEEELi96ENS_10bfloat16_tEfNS_4arch4Sm90ELb0ELb0ELb0ELb1ELb1ELb1ELb0ELb0ELb1ELb1ELb1ELb0EEENS1_21CollectiveEpilogueFwdINS6_IJSA_SC_SB_EEES9_SE_SG_Li384ELb1ELb1ELb1ELb0EEENS1_36VarlenDynamicPersistentTileSchedulerILi192ELi128ELi384ELi128ELb1ELb1ELb1ELb0ELb1ELb1EEEEEEEEEvNT_6ParamsE:
        .type           _ZN7cutlass13device_kernelIN5flash11enable_sm90INS1_16FlashAttnFwdSm90INS1_25CollectiveMainloopFwdSm90ILi2EN4cute5tupleIJNS5_1CILi1EEES8_S8_EEENS6_IJNS7_ILi192EEENS7_ILi128EEENS7_ILi96EEEEEELi96ENS_10bfloat16_tEfNS_4arch4Sm90ELb0ELb0ELb0ELb1ELb1ELb1ELb0ELb0ELb1ELb1ELb1ELb0EEENS1_21CollectiveEpilogueFwdINS6_IJSA_SC_SB_EEES9_SE_SG_Li384ELb1ELb1ELb1ELb0EEENS1_36VarlenDynamicPersistentTileSchedulerILi192ELi128ELi384ELi128ELb1ELb1ELb1ELb0ELb1ELb1EEEEEEEEEvNT_6ParamsE,@function
        .size           _ZN7cutlass13device_kernelIN5flash11enable_sm90INS1_16FlashAttnFwdSm90INS1_25CollectiveMainloopFwdSm90ILi2EN4cute5tupleIJNS5_1CILi1EEES8_S8_EEENS6_IJNS7_ILi192EEENS7_ILi128EEENS7_ILi96EEEEEELi96ENS_10bfloat16_tEfNS_4arch4Sm90ELb0ELb0ELb0ELb1ELb1ELb1ELb0ELb0ELb1ELb1ELb1ELb0EEENS1_21CollectiveEpilogueFwdINS6_IJSA_SC_SB_EEES9_SE_SG_Li384ELb1ELb1ELb1ELb0EEENS1_36VarlenDynamicPersistentTileSchedulerILi192ELi128ELi384ELi128ELb1ELb1ELb1ELb0ELb1ELb1EEEEEEEEEvNT_6ParamsE,(.L_x_11 - _ZN7cutlass13device_kernelIN5flash11enable_sm90INS1_16FlashAttnFwdSm90INS1_25CollectiveMainloopFwdSm90ILi2EN4cute5tupleIJNS5_1CILi1EEES8_S8_EEENS6_IJNS7_ILi192EEENS7_ILi128EEENS7_ILi96EEEEEELi96ENS_10bfloat16_tEfNS_4arch4Sm90ELb0ELb0ELb0ELb1ELb1ELb1ELb0ELb0ELb1ELb1ELb1ELb0EEENS1_21CollectiveEpilogueFwdINS6_IJSA_SC_SB_EEES9_SE_SG_Li384ELb1ELb1ELb1ELb0EEENS1_36VarlenDynamicPersistentTileSchedulerILi192ELi128ELi384ELi128ELb1ELb1ELb1ELb0ELb1ELb1EEEEEEEEEvNT_6ParamsE)
        .other          _ZN7cutlass13device_kernelIN5flash11enable_sm90INS1_16FlashAttnFwdSm90INS1_25CollectiveMainloopFwdSm90ILi2EN4cute5tupleIJNS5_1CILi1EEES8_S8_EEENS6_IJNS7_ILi192EEENS7_ILi128EEENS7_ILi96EEEEEELi96ENS_10bfloat16_tEfNS_4arch4Sm90ELb0ELb0ELb0ELb1ELb1ELb1ELb0ELb0ELb1ELb1ELb1ELb0EEENS1_21CollectiveEpilogueFwdINS6_IJSA_SC_SB_EEES9_SE_SG_Li384ELb1ELb1ELb1ELb0EEENS1_36VarlenDynamicPersistentTileSchedulerILi192ELi128ELi384ELi128ELb1ELb1ELb1ELb0ELb1ELb1EEEEEEEEEvNT_6ParamsE,@"STO_CUDA_ENTRY STV_DEFAULT"
_ZN7cutlass13device_kernelIN5flash11enable_sm90INS1_16FlashAttnFwdSm90INS1_25CollectiveMainloopFwdSm90ILi2EN4cute5tupleIJNS5_1CILi1EEES8_S8_EEENS6_IJNS7_ILi192EEENS7_ILi128EEENS7_ILi96EEEEEELi96ENS_10bfloat16_tEfNS_4arch4Sm90ELb0ELb0ELb0ELb1ELb1ELb1ELb0ELb0ELb1ELb1ELb1ELb0EEENS1_21CollectiveEpilogueFwdINS6_IJSA_SC_SB_EEES9_SE_SG_Li384ELb1ELb1ELb1ELb0EEENS1_36VarlenDynamicPersistentTileSchedulerILi192ELi128ELi384ELi128ELb1ELb1ELb1ELb0ELb1ELb1EEEEEEEEEvNT_6ParamsE:
[----:B------:R-:W-:Y:S01]  /*0000*/  LDC R1, c[0x0][0x37c] ;  /* 0x0000df00ff017b82 */ /* 0x000fe20000000800 */
[----:B------:R-:W-:Y:S05]  /*0010*/  EXIT ;  /* 0x000000000000794d */ /* 0x000fea0003800000 */
.L_x_2:
        /* <DEDUP_REMOVED lines=14> */
.L_x_11:


//--------------------- .text._ZN7cutlass13device_kernelIN5flash11enable_sm90INS1_16FlashAttnFwdSm90INS1_25CollectiveMainloopFwdSm90ILi2EN4cute5tupleIJNS5_1CILi1EEES8_S8_EEENS6_IJNS7_ILi192EEENS7_ILi128EEENS7_ILi96EEEEEELi96ENS_10bfloat16_tEfNS_4arch4Sm90ELb0ELb1ELb0ELb0ELb1ELb0ELb0ELb0ELb1ELb1ELb1ELb0EEENS1_21CollectiveEpilogueFwdINS6_IJSA_SC_SB_EEES9_SE_SG_Li384ELb0ELb1ELb1ELb0EEENS1_19SingleTileSchedulerILb0ELb1ELb1ELi192EEEEEEEEEvNT_6ParamsE --------------------------
	.section	.text._ZN7cutlass13device_kernelIN5flash11enable_sm90INS1_16FlashAttnFwdSm90INS1_25CollectiveMainloopFwdSm90ILi2EN4cute5tupleIJNS5_1CILi1EEES8_S8_EEENS6_IJNS7_ILi192EEENS7_ILi128EEENS7_ILi96EEEEEELi96ENS_10bfloat16_tEfNS_4arch4Sm90ELb0ELb1ELb0ELb0ELb1ELb0ELb0ELb0ELb1ELb1ELb1ELb0EEENS1_21CollectiveEpilogueFwdINS6_IJSA_SC_SB_EEES9_SE_SG_Li384ELb0ELb1ELb1ELb0EEENS1_19SingleTileSchedulerILb0ELb1ELb1ELi192EEEEEEEEEvNT_6ParamsE,"ax",@progbits
	.align	128
.text._ZN7cutlass13device_kernelIN5flash11enable_sm90INS1_16FlashAttnFwdSm90INS1_25CollectiveMainloopFwdSm90ILi2EN4cute5tupleIJNS5_1CILi1EEES8_S8_EEENS6_IJNS7_ILi192EEENS7_ILi128EEENS7_ILi96EEEEEELi96ENS_10bfloat16_tEfNS_4arch4Sm90ELb0ELb1ELb0ELb0ELb1ELb0ELb0ELb0ELb1ELb1ELb1ELb0EEENS1_21CollectiveEpilogueFwdINS6_IJSA_SC_SB_EEES9_SE_SG_Li384ELb0ELb1ELb1ELb0EEENS1_19SingleTileSchedulerILb0ELb1ELb1ELi192EEEEEEEEEvNT_6ParamsE:
        .type           _ZN7cutlass13device_kernelIN5flash11enable_sm90INS1_16FlashAttnFwdSm90INS1_25CollectiveMainloopFwdSm90ILi2EN4cute5tupleIJNS5_1CILi1EEES8_S8_EEENS6_IJNS7_ILi192EEENS7_ILi128EEENS7_ILi96EEEEEELi96ENS_10bfloat16_tEfNS_4arch4Sm90ELb0ELb1ELb0ELb0ELb1ELb0ELb0ELb0ELb1ELb1ELb1ELb0EEENS1_21CollectiveEpilogueFwdINS6_IJSA_SC_SB_EEES9_SE_SG_Li384ELb0ELb1ELb1ELb0EEENS1_19SingleTileSchedulerILb0ELb1ELb1ELi192EEEEEEEEEvNT_6ParamsE,@function
        .size           _ZN7cutlass13device_kernelIN5flash11enable_sm90INS1_16FlashAttnFwdSm90INS1_25CollectiveMainloopFwdSm90ILi2EN4cute5tupleIJNS5_1CILi1EEES8_S8_EEENS6_IJNS7_ILi192EEENS7_ILi128EEENS7_ILi96EEEEEELi96ENS_10bfloat16_tEfNS_4arch4Sm90ELb0ELb1ELb0ELb0ELb1ELb0ELb0ELb0ELb1ELb1ELb1ELb0EEENS1_21CollectiveEpilogueFwdINS6_IJSA_SC_SB_EEES9_SE_SG_Li384ELb0ELb1ELb1ELb0EEENS1_19SingleTileSchedulerILb0ELb1ELb1ELi192EEEEEEEEEvNT_6ParamsE,(.L_x_12 - _ZN7cutlass13device_kernelIN5flash11enable_sm90INS1_16FlashAttnFwdSm90INS1_25CollectiveMainloopFwdSm90ILi2EN4cute5tupleIJNS5_1CILi1EEES8_S8_EEENS6_IJNS7_ILi192EEENS7_ILi128EEENS7_ILi96EEEEEELi96ENS_10bfloat16_tEfNS_4arch4Sm90ELb0ELb1ELb0ELb0ELb1ELb0ELb0ELb0ELb1ELb1ELb1ELb0EEENS1_21CollectiveEpilogueFwdINS6_IJSA_SC_SB_EEES9_SE_SG_Li384ELb0ELb1ELb1ELb0EEENS1_19SingleTileSchedulerILb0ELb1ELb1ELi192EEEEEEEEEvNT_6ParamsE)
        .other          _ZN7cutlass13device_kernelIN5flash11enable_sm90INS1_16FlashAttnFwdSm90INS1_25CollectiveMainloopFwdSm90ILi2EN4cute5tupleIJNS5_1CILi1EEES8_S8_EEENS6_IJNS7_ILi192EEENS7_ILi128EEENS7_ILi96EEEEEELi96ENS_10bfloat16_tEfNS_4arch4Sm90ELb0ELb1ELb0ELb0ELb1ELb0ELb0ELb0ELb1ELb1ELb1ELb0EEENS1_21CollectiveEpilogueFwdINS6_IJSA_SC_SB_EEES9_SE_SG_Li384ELb0ELb1ELb1ELb0EEENS1_19SingleTileSchedulerILb0ELb1ELb1ELi192EEEEEEEEEvNT_6ParamsE,@"STO_CUDA_ENTRY STV_DEFAULT"
_ZN7cutlass13device_kernelIN5flash11enable_sm90INS1_16FlashAttnFwdSm90INS1_25CollectiveMainloopFwdSm90ILi2EN4cute5tupleIJNS5_1CILi1EEES8_S8_EEENS6_IJNS7_ILi192EEENS7_ILi128EEENS7_ILi96EEEEEELi96ENS_10bfloat16_tEfNS_4arch4Sm90ELb0ELb1ELb0ELb0ELb1ELb0ELb0ELb0ELb1ELb1ELb1ELb0EEENS1_21CollectiveEpilogueFwdINS6_IJSA_SC_SB_EEES9_SE_SG_Li384ELb0ELb1ELb1ELb0EEENS1_19SingleTileSchedulerILb0ELb1ELb1ELi192EEEEEEEEEvNT_6ParamsE:
[----:B------:R-:W-:Y:S01]  /*0000*/  LDC R1, c[0x0][0x37c] ;  /* 0x0000df00ff017b82 */ /* 0x000fe20000000800 */
[----:B------:R-:W-:Y:S05]  /*0010*/  EXIT ;  /* 0x000000000000794d */ /* 0x000fea0003800000 */
.L_x_3:
        /* <DEDUP_REMOVED lines=14> */
.L_x_12:


//--------------------- .text._ZN7cutlass13device_kernelIN5flash11enable_sm90INS1_16FlashAttnFwdSm90INS1_25CollectiveMainloopFwdSm90ILi2EN4cute5tupleIJNS5_1CILi1EEES8_S8_EEENS6_IJNS7_ILi192EEENS7_ILi128EEENS7_ILi96EEEEEELi96ENS_10bfloat16_tEfNS_4arch4Sm90ELb0ELb1ELb0ELb1ELb1ELb0ELb0ELb0ELb1ELb1ELb1ELb0EEENS1_21CollectiveEpilogueFwdINS6_IJSA_SC_SB_EEES9_SE_SG_Li384ELb1ELb1ELb1ELb0EEENS1_36VarlenDynamicPersistentTileSchedulerILi192ELi128ELi384ELi128ELb1ELb1ELb1ELb1ELb0ELb1EEEEEEEEEvNT_6ParamsE --------------------------
	.section	.text._ZN7cutlass13device_kernelIN5flash11enable_sm90INS1_16FlashAttnFwdSm90INS1_25CollectiveMainloopFwdSm90ILi2EN4cute5tupleIJNS5_1CILi1EEES8_S8_EEENS6_IJNS7_ILi192EEENS7_ILi128EEENS7_ILi96EEEEEELi96ENS_10bfloat16_tEfNS_4arch4Sm90ELb0ELb1ELb0ELb1ELb1ELb0ELb0ELb0ELb1ELb1ELb1ELb0EEENS1_21CollectiveEpilogueFwdINS6_IJSA_SC_SB_EEES9_SE_SG_Li384ELb1ELb1ELb1ELb0EEENS1_36VarlenDynamicPersistentTileSchedulerILi192ELi128ELi384ELi128ELb1ELb1ELb1ELb1ELb0ELb1EEEEEEEEEvNT_6ParamsE,"ax",@progbits
	.align	128
.text._ZN7cutlass13device_kernelIN5flash11enable_sm90INS1_16FlashAttnFwdSm90INS1_25CollectiveMainloopFwdSm90ILi2EN4cute5tupleIJNS5_1CILi1EEES8_S8_EEENS6_IJNS7_ILi192EEENS7_ILi128EEENS7_ILi96EEEEEELi96ENS_10bfloat16_tEfNS_4arch4Sm90ELb0ELb1ELb0ELb1ELb1ELb0ELb0ELb0ELb1ELb1ELb1ELb0EEENS1_21CollectiveEpilogueFwdINS6_IJSA_SC_SB_EEES9_SE_SG_Li384ELb1ELb1ELb1ELb0EEENS1_36VarlenDynamicPersistentTileSchedulerILi192ELi128ELi384ELi128ELb1ELb1ELb1ELb1ELb0ELb1EEEEEEEEEvNT_6ParamsE:
        .type           _ZN7cutlass13device_kernelIN5flash11enable_sm90INS1_16FlashAttnFwdSm90INS1_25CollectiveMainloopFwdSm90ILi2EN4cute5tupleIJNS5_1CILi1EEES8_S8_EEENS6_IJNS7_ILi192EEENS7_ILi128EEENS7_ILi96EEEEEELi96ENS_10bfloat16_tEfNS_4arch4Sm90ELb0ELb1ELb0ELb1ELb1ELb0ELb0ELb0ELb1ELb1ELb1ELb0EEENS1_21CollectiveEpilogueFwdINS6_IJSA_SC_SB_EEES9_SE_SG_Li384ELb1ELb1ELb1ELb0EEENS1_36VarlenDynamicPersistentTileSchedulerILi192ELi128ELi384ELi128ELb1ELb1ELb1ELb1ELb0ELb1EEEEEEEEEvNT_6ParamsE,@function
        .size           _ZN7cutlass13device_kernelIN5flash11enable_sm90INS1_16FlashAttnFwdSm90INS1_25CollectiveMainloopFwdSm90ILi2EN4cute5tupleIJNS5_1CILi1EEES8_S8_EEENS6_IJNS7_ILi192EEENS7_ILi128EEENS7_ILi96EEEEEELi96ENS_10bfloat16_tEfNS_4arch4Sm90ELb0ELb1ELb0ELb1ELb1ELb0ELb0ELb0ELb1ELb1ELb1ELb0EEENS1_21CollectiveEpilogueFwdINS6_IJSA_SC_SB_EEES9_SE_SG_Li384ELb1ELb1ELb1ELb0EEENS1_36VarlenDynamicPersistentTileSchedulerILi192ELi128ELi384ELi128ELb1ELb1ELb1ELb1ELb0ELb1EEEEEEEEEvNT_6ParamsE,(.L_x_13 - _ZN7cutlass13device_kernelIN5flash11enable_sm90INS1_16FlashAttnFwdSm90INS1_25CollectiveMainloopFwdSm90ILi2EN4cute5tupleIJNS5_1CILi1EEES8_S8_EEENS6_IJNS7_ILi192EEENS7_ILi128EEENS7_ILi96EEEEEELi96ENS_10bfloat16_tEfNS_4arch4Sm90ELb0ELb1ELb0ELb1ELb1ELb0ELb0ELb0ELb1ELb1ELb1ELb0EEENS1_21CollectiveEpilogueFwdINS6_IJSA_SC_SB_EEES9_SE_SG_Li384ELb1ELb1ELb1ELb0EEENS1_36VarlenDynamicPersistentTileSchedulerILi192ELi128ELi384ELi128ELb1ELb1ELb1ELb1ELb0ELb1EEEEEEEEEvNT_6ParamsE)
        .other          _ZN7cutlass13device_kernelIN5flash11enable_sm90INS1_16FlashAttnFwdSm90INS1_25CollectiveMainloopFwdSm90ILi2EN4cute5tupleIJNS5_1CILi1EEES8_S8_EEENS6_IJNS7_ILi192EEENS7_ILi128EEENS7_ILi96EEEEEELi96ENS_10bfloat16_tEfNS_4arch4Sm90ELb0ELb1ELb0ELb1ELb1ELb0ELb0ELb0ELb1ELb1ELb1ELb0EEENS1_21CollectiveEpilogueFwdINS6_IJSA_SC_SB_EEES9_SE_SG_Li384ELb1ELb1ELb1ELb0EEENS1_36VarlenDynamicPersistentTileSchedulerILi192ELi128ELi384ELi128ELb1ELb1ELb1ELb1ELb0ELb1EEEEEEEEEvNT_6ParamsE,@"STO_CUDA_ENTRY STV_DEFAULT"
_ZN7cutlass13device_kernelIN5flash11enable_sm90INS1_16FlashAttnFwdSm90INS1_25CollectiveMainloopFwdSm90ILi2EN4cute5tupleIJNS5_1CILi1EEES8_S8_EEENS6_IJNS7_ILi192EEENS7_ILi128EEENS7_ILi96EEEEEELi96ENS_10bfloat16_tEfNS_4arch4Sm90ELb0ELb1ELb0ELb1ELb1ELb0ELb0ELb0ELb1ELb1ELb1ELb0EEENS1_21CollectiveEpilogueFwdINS6_IJSA_SC_SB_EEES9_SE_SG_Li384ELb1ELb1ELb1ELb0EEENS1_36VarlenDynamicPersistentTileSchedulerILi192ELi128ELi384ELi128ELb1ELb1ELb1ELb1ELb0ELb1EEEEEEEEEvNT_6ParamsE:
[----:B------:R-:W-:Y:S01]  /*0000*/  LDC R1, c[0x0][0x37c] ;  /* 0x0000df00ff017b82 */ /* 0x000fe20000000800 */
[----:B------:R-:W-:Y:S05]  /*0010*/  EXIT ;  /* 0x000000000000794d */ /* 0x000fea0003800000 */
.L_x_4:
        /* <DEDUP_REMOVED lines=14> */
.L_x_13:


//--------------------- .text._ZN7cutlass13device_kernelIN5flash11enable_sm90INS1_16FlashAttnFwdSm90INS1_25CollectiveMainloopFwdSm90ILi2EN4cute5tupleIJNS5_1CILi1EEES8_S8_EEENS6_IJNS7_ILi192EEENS7_ILi128EEENS7_ILi96EEEEEELi96ENS_10bfloat16_tEfNS_4arch4Sm90ELb0ELb1ELb0ELb1ELb1ELb1ELb0ELb0ELb1ELb1ELb1ELb0EEENS1_21CollectiveEpilogueFwdINS6_IJSA_SC_SB_EEES9_SE_SG_Li384ELb1ELb1ELb1ELb0EEENS1_36VarlenDynamicPersistentTileSchedulerILi192ELi128ELi384ELi128ELb1ELb1ELb1ELb1ELb0ELb1EEEEEEEEEvNT_6ParamsE --------------------------
	.section	.text._ZN7cutlass13device_kernelIN5flash11enable_sm90INS1_16FlashAttnFwdSm90INS1_25CollectiveMainloopFwdSm90ILi2EN4cute5tupleIJNS5_1CILi1EEES8_S8_EEENS6_IJNS7_ILi192EEENS7_ILi128EEENS7_ILi96EEEEEELi96ENS_10bfloat16_tEfNS_4arch4Sm90ELb0ELb1ELb0ELb1ELb1ELb1ELb0ELb0ELb1ELb1ELb1ELb0EEENS1_21CollectiveEpilogueFwdINS6_IJSA_SC_SB_EEES9_SE_SG_Li384ELb1ELb1ELb1ELb0EEENS1_36VarlenDynamicPersistentTileSchedulerILi192ELi128ELi384ELi128ELb1ELb1ELb1ELb1ELb0ELb1EEEEEEEEEvNT_6ParamsE,"ax",@progbits
	.align	128
.text._ZN7cutlass13device_kernelIN5flash11enable_sm90INS1_16FlashAttnFwdSm90INS1_25CollectiveMainloopFwdSm90ILi2EN4cute5tupleIJNS5_1CILi1EEES8_S8_EEENS6_IJNS7_ILi192EEENS7_ILi128EEENS7_ILi96EEEEEELi96ENS_10bfloat16_tEfNS_4arch4Sm90ELb0ELb1ELb0ELb1ELb1ELb1ELb0ELb0ELb1ELb1ELb1ELb0EEENS1_21CollectiveEpilogueFwdINS6_IJSA_SC_SB_EEES9_SE_SG_Li384ELb1ELb1ELb1ELb0EEENS1_36VarlenDynamicPersistentTileSchedulerILi192ELi128ELi384ELi128ELb1ELb1ELb1ELb1ELb0ELb1EEEEEEEEEvNT_6ParamsE:
        .type           _ZN7cutlass13device_kernelIN5flash11enable_sm90INS1_16FlashAttnFwdSm90INS1_25CollectiveMainloopFwdSm90ILi2EN4cute5tupleIJNS5_1CILi1EEES8_S8_EEENS6_IJNS7_ILi192EEENS7_ILi128EEENS7_ILi96EEEEEELi96ENS_10bfloat16_tEfNS_4arch4Sm90ELb0ELb1ELb0ELb1ELb1ELb1ELb0ELb0ELb1ELb1ELb1ELb0EEENS1_21CollectiveEpilogueFwdINS6_IJSA_SC_SB_EEES9_SE_SG_Li384ELb1ELb1ELb1ELb0EEENS1_36VarlenDynamicPersistentTileSchedulerILi192ELi128ELi384ELi128ELb1ELb1ELb1ELb1ELb0ELb1EEEEEEEEEvNT_6ParamsE,@function
        .size           _ZN7cutlass13device_kernelIN5flash11enable_sm90INS1_16FlashAttnFwdSm90INS1_25CollectiveMainloopFwdSm90ILi2EN4cute5tupleIJNS5_1CILi1EEES8_S8_EEENS6_IJNS7_ILi192EEENS7_ILi128EEENS7_ILi96EEEEEELi96ENS_10bfloat16_tEfNS_4arch4Sm90ELb0ELb1ELb0ELb1ELb1ELb1ELb0ELb0ELb1ELb1ELb1ELb0EEENS1_21CollectiveEpilogueFwdINS6_IJSA_SC_SB_EEES9_SE_SG_Li384ELb1ELb1ELb1ELb0EEENS1_36VarlenDynamicPersistentTileSchedulerILi192ELi128ELi384ELi128ELb1ELb1ELb1ELb1ELb0ELb1EEEEEEEEEvNT_6ParamsE,(.L_x_14 - _ZN7cutlass13device_kernelIN5flash11enable_sm90INS1_16FlashAttnFwdSm90INS1_25CollectiveMainloopFwdSm90ILi2EN4cute5tupleIJNS5_1CILi1EEES8_S8_EEENS6_IJNS7_ILi192EEENS7_ILi128EEENS7_ILi96EEEEEELi96ENS_10bfloat16_tEfNS_4arch4Sm90ELb0ELb1ELb0ELb1ELb1ELb1ELb0ELb0ELb1ELb1ELb1ELb0EEENS1_21CollectiveEpilogueFwdINS6_IJSA_SC_SB_EEES9_SE_SG_Li384ELb1ELb1ELb1ELb0EEENS1_36VarlenDynamicPersistentTileSchedulerILi192ELi128ELi384ELi128ELb1ELb1ELb1ELb1ELb0ELb1EEEEEEEEEvNT_6ParamsE)
        .other          _ZN7cutlass13device_kernelIN5flash11enable_sm90INS1_16FlashAttnFwdSm90INS1_25CollectiveMainloopFwdSm90ILi2EN4cute5tupleIJNS5_1CILi1EEES8_S8_EEENS6_IJNS7_ILi192EEENS7_ILi128EEENS7_ILi96EEEEEELi96ENS_10bfloat16_tEfNS_4arch4Sm90ELb0ELb1ELb0ELb1ELb1ELb1ELb0ELb0ELb1ELb1ELb1ELb0EEENS1_21CollectiveEpilogueFwdINS6_IJSA_SC_SB_EEES9_SE_SG_Li384ELb1ELb1ELb1ELb0EEENS1_36VarlenDynamicPersistentTileSchedulerILi192ELi128ELi384ELi128ELb1ELb1ELb1ELb1ELb0ELb1EEEEEEEEEvNT_6ParamsE,@"STO_CUDA_ENTRY STV_DEFAULT"
_ZN7cutlass13device_kernelIN5flash11enable_sm90INS1_16FlashAttnFwdSm90INS1_25CollectiveMainloopFwdSm90ILi2EN4cute5tupleIJNS5_1CILi1EEES8_S8_EEENS6_IJNS7_ILi192EEENS7_ILi128EEENS7_ILi96EEEEEELi96ENS_10bfloat16_tEfNS_4arch4Sm90ELb0ELb1ELb0ELb1ELb1ELb1ELb0ELb0ELb1ELb1ELb1ELb0EEENS1_21CollectiveEpilogueFwdINS6_IJSA_SC_SB_EEES9_SE_SG_Li384ELb1ELb1ELb1ELb0EEENS1_36VarlenDynamicPersistentTileSchedulerILi192ELi128ELi384ELi128ELb1ELb1ELb1ELb1ELb0ELb1EEEEEEEEEvNT_6ParamsE:
[----:B------:R-:W-:Y:S01]  /*0000*/  LDC R1, c[0x0][0x37c] ;  /* 0x0000df00ff017b82 */ /* 0x000fe20000000800 */
[----:B------:R-:W-:Y:S05]  /*0010*/  EXIT ;  /* 0x000000000000794d */ /* 0x000fea0003800000 */
.L_x_5:
        /* <DEDUP_REMOVED lines=14> */
.L_x_14:


//--------------------- .text._ZN7cutlass13device_kernelIN5flash11enable_sm90INS1_16FlashAttnFwdSm90INS1_25CollectiveMainloopFwdSm90ILi2EN4cute5tupleIJNS5_1CILi1EEES8_S8_EEENS6_IJNS7_ILi192EEENS7_ILi128EEENS7_ILi96EEEEEELi96ENS_10bfloat16_tEfNS_4arch4Sm90ELb1ELb0ELb0ELb0ELb1ELb0ELb0ELb0ELb1ELb1ELb1ELb0EEENS1_21CollectiveEpilogueFwdINS6_IJSA_SC_SB_EEES9_SE_SG_Li384ELb0ELb1ELb1ELb0EEENS1_19SingleTileSchedulerILb0ELb1ELb1ELi192EEEEEEEEEvNT_6ParamsE --------------------------
	.section	.text._ZN7cutlass13device_kernelIN5flash11enable_sm90INS1_16FlashAttnFwdSm90INS1_25CollectiveMainloopFwdSm90ILi2EN4cute5tupleIJNS5_1CILi1EEES8_S8_EEENS6_IJNS7_ILi192EEENS7_ILi128EEENS7_ILi96EEEEEELi96ENS_10bfloat16_tEfNS_4arch4Sm90ELb1ELb0ELb0ELb0ELb1ELb0ELb0ELb0ELb1ELb1ELb1ELb0EEENS1_21CollectiveEpilogueFwdINS6_IJSA_SC_SB_EEES9_SE_SG_Li384ELb0ELb1ELb1ELb0EEENS1_19SingleTileSchedulerILb0ELb1ELb1ELi192EEEEEEEEEvNT_6ParamsE,"ax",@progbits
	.align	128
.text._ZN7cutlass13device_kernelIN5flash11enable_sm90INS1_16FlashAttnFwdSm90INS1_25CollectiveMainloopFwdSm90ILi2EN4cute5tupleIJNS5_1CILi1EEES8_S8_EEENS6_IJNS7_ILi192EEENS7_ILi128EEENS7_ILi96EEEEEELi96ENS_10bfloat16_tEfNS_4arch4Sm90ELb1ELb0ELb0ELb0ELb1ELb0ELb0ELb0ELb1ELb1ELb1ELb0EEENS1_21CollectiveEpilogueFwdINS6_IJSA_SC_SB_EEES9_SE_SG_Li384ELb0ELb1ELb1ELb0EEENS1_19SingleTileSchedulerILb0ELb1ELb1ELi192EEEEEEEEEvNT_6ParamsE:
        .type           _ZN7cutlass13device_kernelIN5flash11enable_sm90INS1_16FlashAttnFwdSm90INS1_25CollectiveMainloopFwdSm90ILi2EN4cute5tupleIJNS5_1CILi1EEES8_S8_EEENS6_IJNS7_ILi192EEENS7_ILi128EEENS7_ILi96EEEEEELi96ENS_10bfloat16_tEfNS_4arch4Sm90ELb1ELb0ELb0ELb0ELb1ELb0ELb0ELb0ELb1ELb1ELb1ELb0EEENS1_21CollectiveEpilogueFwdINS6_IJSA_SC_SB_EEES9_SE_SG_Li384ELb0ELb1ELb1ELb0EEENS1_19SingleTileSchedulerILb0ELb1ELb1ELi192EEEEEEEEEvNT_6ParamsE,@function
        .size           _ZN7cutlass13device_kernelIN5flash11enable_sm90INS1_16FlashAttnFwdSm90INS1_25CollectiveMainloopFwdSm90ILi2EN4cute5tupleIJNS5_1CILi1EEES8_S8_EEENS6_IJNS7_ILi192EEENS7_ILi128EEENS7_ILi96EEEEEELi96ENS_10bfloat16_tEfNS_4arch4Sm90ELb1ELb0ELb0ELb0ELb1ELb0ELb0ELb0ELb1ELb1ELb1ELb0EEENS1_21CollectiveEpilogueFwdINS6_IJSA_SC_SB_EEES9_SE_SG_Li384ELb0ELb1ELb1ELb0EEENS1_19SingleTileSchedulerILb0ELb1ELb1ELi192EEEEEEEEEvNT_6ParamsE,(.L_x_15 - _ZN7cutlass13device_kernelIN5flash11enable_sm90INS1_16FlashAttnFwdSm90INS1_25CollectiveMainloopFwdSm90ILi2EN4cute5tupleIJNS5_1CILi1EEES8_S8_EEENS6_IJNS7_ILi192EEENS7_ILi128EEENS7_ILi96EEEEEELi96ENS_10bfloat16_tEfNS_4arch4Sm90ELb1ELb0ELb0ELb0ELb1ELb0ELb0ELb0ELb1ELb1ELb1ELb0EEENS1_21CollectiveEpilogueFwdINS6_IJSA_SC_SB_EEES9_SE_SG_Li384ELb0ELb1ELb1ELb0EEENS1_19SingleTileSchedulerILb0ELb1ELb1ELi192EEEEEEEEEvNT_6ParamsE)
        .other          _ZN7cutlass13device_kernelIN5flash11enable_sm90INS1_16FlashAttnFwdSm90INS1_25CollectiveMainloopFwdSm90ILi2EN4cute5tupleIJNS5_1CILi1EEES8_S8_EEENS6_IJNS7_ILi192EEENS7_ILi128EEENS7_ILi96EEEEEELi96ENS_10bfloat16_tEfNS_4arch4Sm90ELb1ELb0ELb0ELb0ELb1ELb0ELb0ELb0ELb1ELb1ELb1ELb0EEENS1_21CollectiveEpilogueFwdINS6_IJSA_SC_SB_EEES9_SE_SG_Li384ELb0ELb1ELb1ELb0EEENS1_19SingleTileSchedulerILb0ELb1ELb1ELi192EEEEEEEEEvNT_6ParamsE,@"STO_CUDA_ENTRY STV_DEFAULT"
_ZN7cutlass13device_kernelIN5flash11enable_sm90INS1_16FlashAttnFwdSm90INS1_25CollectiveMainloopFwdSm90ILi2EN4cute5tupleIJNS5_1CILi1EEES8_S8_EEENS6_IJNS7_ILi192EEENS7_ILi128EEENS7_ILi96EEEEEELi96ENS_10bfloat16_tEfNS_4arch4Sm90ELb1ELb0ELb0ELb0ELb1ELb0ELb0ELb0ELb1ELb1ELb1ELb0EEENS1_21CollectiveEpilogueFwdINS6_IJSA_SC_SB_EEES9_SE_SG_Li384ELb0ELb1ELb1ELb0EEENS1_19SingleTileSchedulerILb0ELb1ELb1ELi192EEEEEEEEEvNT_6ParamsE:
[----:B------:R-:W-:Y:S01]  /*0000*/  LDC R1, c[0x0][0x37c] ;  /* 0x0000df00ff017b82 */ /* 0x000fe20000000800 */
[----:B------:R-:W-:Y:S05]  /*0010*/  EXIT ;  /* 0x000000000000794d */ /* 0x000fea0003800000 */
.L_x_6:
        /* <DEDUP_REMOVED lines=14> */
.L_x_15:


//--------------------- .text._ZN7cutlass13device_kernelIN5flash11enable_sm90INS1_16FlashAttnFwdSm90INS1_25CollectiveMainloopFwdSm90ILi2EN4cute5tupleIJNS5_1CILi1EEES8_S8_EEENS6_IJNS7_ILi192EEENS7_ILi128EEENS7_ILi96EEEEEELi96ENS_10bfloat16_tEfNS_4arch4Sm90ELb1ELb0ELb0ELb1ELb1ELb0ELb0ELb0ELb1ELb1ELb1ELb0EEENS1_21CollectiveEpilogueFwdINS6_IJSA_SC_SB_EEES9_SE_SG_Li384ELb1ELb1ELb1ELb0EEENS1_36VarlenDynamicPersistentTileSchedulerILi192ELi128ELi384ELi128ELb1ELb1ELb1ELb1ELb1ELb1EEEEEEEEEvNT_6ParamsE --------------------------
	.section	.text._ZN7cutlass13device_kernelIN5flash11enable_sm90INS1_16FlashAttnFwdSm90INS1_25CollectiveMainloopFwdSm90ILi2EN4cute5tupleIJNS5_1CILi1EEES8_S8_EEENS6_IJNS7_ILi192EEENS7_ILi128EEENS7_ILi96EEEEEELi96ENS_10bfloat16_tEfNS_4arch4Sm90ELb1ELb0ELb0ELb1ELb1ELb0ELb0ELb0ELb1ELb1ELb1ELb0EEENS1_21CollectiveEpilogueFwdINS6_IJSA_SC_SB_EEES9_SE_SG_Li384ELb1ELb1ELb1ELb0EEENS1_36VarlenDynamicPersistentTileSchedulerILi192ELi128ELi384ELi128ELb1ELb1ELb1ELb1ELb1ELb1EEEEEEEEEvNT_6ParamsE,"ax",@progbits
	.align	128
.text._ZN7cutlass13device_kernelIN5flash11enable_sm90INS1_16FlashAttnFwdSm90INS1_25CollectiveMainloopFwdSm90ILi2EN4cute5tupleIJNS5_1CILi1EEES8_S8_EEENS6_IJNS7_ILi192EEENS7_ILi128EEENS7_ILi96EEEEEELi96ENS_10bfloat16_tEfNS_4arch4Sm90ELb1ELb0ELb0ELb1ELb1ELb0ELb0ELb0ELb1ELb1ELb1ELb0EEENS1_21CollectiveEpilogueFwdINS6_IJSA_SC_SB_EEES9_SE_SG_Li384ELb1ELb1ELb1ELb0EEENS1_36VarlenDynamicPersistentTileSchedulerILi192ELi128ELi384ELi128ELb1ELb1ELb1ELb1ELb1ELb1EEEEEEEEEvNT_6ParamsE:
        .type           _ZN7cutlass13device_kernelIN5flash11enable_sm90INS1_16FlashAttnFwdSm90INS1_25CollectiveMainloopFwdSm90ILi2EN4cute5tupleIJNS5_1CILi1EEES8_S8_EEENS6_IJNS7_ILi192EEENS7_ILi128EEENS7_ILi96EEEEEELi96ENS_10bfloat16_tEfNS_4arch4Sm90ELb1ELb0ELb0ELb1ELb1ELb0ELb0ELb0ELb1ELb1ELb1ELb0EEENS1_21CollectiveEpilogueFwdINS6_IJSA_SC_SB_EEES9_SE_SG_Li384ELb1ELb1ELb1ELb0EEENS1_36VarlenDynamicPersistentTileSchedulerILi192ELi128ELi384ELi128ELb1ELb1ELb1ELb1ELb1ELb1EEEEEEEEEvNT_6ParamsE,@function
        .size           _ZN7cutlass13device_kernelIN5flash11enable_sm90INS1_16FlashAttnFwdSm90INS1_25CollectiveMainloopFwdSm90ILi2EN4cute5tupleIJNS5_1CILi1EEES8_S8_EEENS6_IJNS7_ILi192EEENS7_ILi128EEENS7_ILi96EEEEEELi96ENS_10bfloat16_tEfNS_4arch4Sm90ELb1ELb0ELb0ELb1ELb1ELb0ELb0ELb0ELb1ELb1ELb1ELb0EEENS1_21CollectiveEpilogueFwdINS6_IJSA_SC_SB_EEES9_SE_SG_Li384ELb1ELb1ELb1ELb0EEENS1_36VarlenDynamicPersistentTileSchedulerILi192ELi128ELi384ELi128ELb1ELb1ELb1ELb1ELb1ELb1EEEEEEEEEvNT_6ParamsE,(.L_x_16 - _ZN7cutlass13device_kernelIN5flash11enable_sm90INS1_16FlashAttnFwdSm90INS1_25CollectiveMainloopFwdSm90ILi2EN4cute5tupleIJNS5_1CILi1EEES8_S8_EEENS6_IJNS7_ILi192EEENS7_ILi128EEENS7_ILi96EEEEEELi96ENS_10bfloat16_tEfNS_4arch4Sm90ELb1ELb0ELb0ELb1ELb1ELb0ELb0ELb0ELb1ELb1ELb1ELb0EEENS1_21CollectiveEpilogueFwdINS6_IJSA_SC_SB_EEES9_SE_SG_Li384ELb1ELb1ELb1ELb0EEENS1_36VarlenDynamicPersistentTileSchedulerILi192ELi128ELi384ELi128ELb1ELb1ELb1ELb1ELb1ELb1EEEEEEEEEvNT_6ParamsE)
        .other          _ZN7cutlass13device_kernelIN5flash11enable_sm90INS1_16FlashAttnFwdSm90INS1_25CollectiveMainloopFwdSm90ILi2EN4cute5tupleIJNS5_1CILi1EEES8_S8_EEENS6_IJNS7_ILi192EEENS7_ILi128EEENS7_ILi96EEEEEELi96ENS_10bfloat16_tEfNS_4arch4Sm90ELb1ELb0ELb0ELb1ELb1ELb0ELb0ELb0ELb1ELb1ELb1ELb0EEENS1_21CollectiveEpilogueFwdINS6_IJSA_SC_SB_EEES9_SE_SG_Li384ELb1ELb1ELb1ELb0EEENS1_36VarlenDynamicPersistentTileSchedulerILi192ELi128ELi384ELi128ELb1ELb1ELb1ELb1ELb1ELb1EEEEEEEEEvNT_6ParamsE,@"STO_CUDA_ENTRY STV_DEFAULT"
_ZN7cutlass13device_kernelIN5flash11enable_sm90INS1_16FlashAttnFwdSm90INS1_25CollectiveMainloopFwdSm90ILi2EN4cute5tupleIJNS5_1CILi1EEES8_S8_EEENS6_IJNS7_ILi192EEENS7_ILi128EEENS7_ILi96EEEEEELi96ENS_10bfloat16_tEfNS_4arch4Sm90ELb1ELb0ELb0ELb1ELb1ELb0ELb0ELb0ELb1ELb1ELb1ELb0EEENS1_21CollectiveEpilogueFwdINS6_IJSA_SC_SB_EEES9_SE_SG_Li384ELb1ELb1ELb1ELb0EEENS1_36VarlenDynamicPersistentTileSchedulerILi192ELi128ELi384ELi128ELb1ELb1ELb1ELb1ELb1ELb1EEEEEEEEEvNT_6ParamsE:
[----:B------:R-:W-:Y:S01]  /*0000*/  LDC R1, c[0x0][0x37c] ;  /* 0x0000df00ff017b82 */ /* 0x000fe20000000800 */
[----:B------:R-:W-:Y:S05]  /*0010*/  EXIT ;  /* 0x000000000000794d */ /* 0x000fea0003800000 */
.L_x_7:
        /* <DEDUP_REMOVED lines=14> */
.L_x_16:


//--------------------- .text._ZN7cutlass13device_kernelIN5flash11enable_sm90INS1_16FlashAttnFwdSm90INS1_25CollectiveMainloopFwdSm90ILi2EN4cute5tupleIJNS5_1CILi1EEES8_S8_EEENS6_IJNS7_ILi192EEENS7_ILi128EEENS7_ILi96EEEEEELi96ENS_10bfloat16_tEfNS_4arch4Sm90ELb1ELb0ELb0ELb1ELb1ELb1ELb0ELb0ELb1ELb1ELb1ELb0EEENS1_21CollectiveEpilogueFwdINS6_IJSA_SC_SB_EEES9_SE_SG_Li384ELb1ELb1ELb1ELb0EEENS1_36VarlenDynamicPersistentTileSchedulerILi192ELi128ELi384ELi128ELb1ELb1ELb1ELb1ELb1ELb1EEEEEEEEEvNT_6ParamsE --------------------------
	.section	.text._ZN7cutlass13device_kernelIN5flash11enable_sm90INS1_16FlashAttnFwdSm90INS1_25CollectiveMainloopFwdSm90ILi2EN4cute5tupleIJNS5_1CILi1EEES8_S8_EEENS6_IJNS7_ILi192EEENS7_ILi128EEENS7_ILi96EEEEEELi96ENS_10bfloat16_tEfNS_4arch4Sm90ELb1ELb0ELb0ELb1ELb1ELb1ELb0ELb0ELb1ELb1ELb1ELb0EEENS1_21CollectiveEpilogueFwdINS6_IJSA_SC_SB_EEES9_SE_SG_Li384ELb1ELb1ELb1ELb0EEENS1_36VarlenDynamicPersistentTileSchedulerILi192ELi128ELi384ELi128ELb1ELb1ELb1ELb1ELb1ELb1EEEEEEEEEvNT_6ParamsE,"ax",@progbits
	.align	128
.text._ZN7cutlass13device_kernelIN5flash11enable_sm90INS1_16FlashAttnFwdSm90INS1_25CollectiveMainloopFwdSm90ILi2EN4cute5tupleIJNS5_1CILi1EEES8_S8_EEENS6_IJNS7_ILi192EEENS7_ILi128EEENS7_ILi96EEEEEELi96ENS_10bfloat16_tEfNS_4arch4Sm90ELb1ELb0ELb0ELb1ELb1ELb1ELb0ELb0ELb1ELb1ELb1ELb0EEENS1_21CollectiveEpilogueFwdINS6_IJSA_SC_SB_EEES9_SE_SG_Li384ELb1ELb1ELb1ELb0EEENS1_36VarlenDynamicPersistentTileSchedulerILi192ELi128ELi384ELi128ELb1ELb1ELb1ELb1ELb1ELb1EEEEEEEEEvNT_6ParamsE:
        .type           _ZN7cutlass13device_kernelIN5flash11enable_sm90INS1_16FlashAttnFwdSm90INS1_25CollectiveMainloopFwdSm90ILi2EN4cute5tupleIJNS5_1CILi1EEES8_S8_EEENS6_IJNS7_ILi192EEENS7_ILi128EEENS7_ILi96EEEEEELi96ENS_10bfloat16_tEfNS_4arch4Sm90ELb1ELb0ELb0ELb1ELb1ELb1ELb0ELb0ELb1ELb1ELb1ELb0EEENS1_21CollectiveEpilogueFwdINS6_IJSA_SC_SB_EEES9_SE_SG_Li384ELb1ELb1ELb1ELb0EEENS1_36VarlenDynamicPersistentTileSchedulerILi192ELi128ELi384ELi128ELb1ELb1ELb1ELb1ELb1ELb1EEEEEEEEEvNT_6ParamsE,@function
        .size           _ZN7cutlass13device_kernelIN5flash11enable_sm90INS1_16FlashAttnFwdSm90INS1_25CollectiveMainloopFwdSm90ILi2EN4cute5tupleIJNS5_1CILi1EEES8_S8_EEENS6_IJNS7_ILi192EEENS7_ILi128EEENS7_ILi96EEEEEELi96ENS_10bfloat16_tEfNS_4arch4Sm90ELb1ELb0ELb0ELb1ELb1ELb1ELb0ELb0ELb1ELb1ELb1ELb0EEENS1_21CollectiveEpilogueFwdINS6_IJSA_SC_SB_EEES9_SE_SG_Li384ELb1ELb1ELb1ELb0EEENS1_36VarlenDynamicPersistentTileSchedulerILi192ELi128ELi384ELi128ELb1ELb1ELb1ELb1ELb1ELb1EEEEEEEEEvNT_6ParamsE,(.L_x_17 - _ZN7cutlass13device_kernelIN5flash11enable_sm90INS1_16FlashAttnFwdSm90INS1_25CollectiveMainloopFwdSm90ILi2EN4cute5tupleIJNS5_1CILi1EEES8_S8_EEENS6_IJNS7_ILi192EEENS7_ILi128EEENS7_ILi96EEEEEELi96ENS_10bfloat16_tEfNS_4arch4Sm90ELb1ELb0ELb0ELb1ELb1ELb1ELb0ELb0ELb1ELb1ELb1ELb0EEENS1_21CollectiveEpilogueFwdINS6_IJSA_SC_SB_EEES9_SE_SG_Li384ELb1ELb1ELb1ELb0EEENS1_36VarlenDynamicPersistentTileSchedulerILi192ELi128ELi384ELi128ELb1ELb1ELb1ELb1ELb1ELb1EEEEEEEEEvNT_6ParamsE)
        .other          _ZN7cutlass13device_kernelIN5flash11enable_sm90INS1_16FlashAttnFwdSm90INS1_25CollectiveMainloopFwdSm90ILi2EN4cute5tupleIJNS5_1CILi1EEES8_S8_EEENS6_IJNS7_ILi192EEENS7_ILi128EEENS7_ILi96EEEEEELi96ENS_10bfloat16_tEfNS_4arch4Sm90ELb1ELb0ELb0ELb1ELb1ELb1ELb0ELb0ELb1ELb1ELb1ELb0EEENS1_21CollectiveEpilogueFwdINS6_IJSA_SC_SB_EEES9_SE_SG_Li384ELb1ELb1ELb1ELb0EEENS1_36VarlenDynamicPersistentTileSchedulerILi192ELi128ELi384ELi128ELb1ELb1ELb1ELb1ELb1ELb1EEEEEEEEEvNT_6ParamsE,@"STO_CUDA_ENTRY STV_DEFAULT"
_ZN7cutlass13device_kernelIN5flash11enable_sm90INS1_16FlashAttnFwdSm90INS1_25CollectiveMainloopFwdSm90ILi2EN4cute5tupleIJNS5_1CILi1EEES8_S8_EEENS6_IJNS7_ILi192EEENS7_ILi128EEENS7_ILi96EEEEEELi96ENS_10bfloat16_tEfNS_4arch4Sm90ELb1ELb0ELb0ELb1ELb1ELb1ELb0ELb0ELb1ELb1ELb1ELb0EEENS1_21CollectiveEpilogueFwdINS6_IJSA_SC_SB_EEES9_SE_SG_Li384ELb1ELb1ELb1ELb0EEENS1_36VarlenDynamicPersistentTileSchedulerILi192ELi128ELi384ELi128ELb1ELb1ELb1ELb1ELb1ELb1EEEEEEEEEvNT_6ParamsE:
[----:B------:R-:W-:Y:S01]  /*0000*/  LDC R1, c[0x0][0x37c] ;  /* 0x0000df00ff017b82 */ /* 0x000fe20000000800 */
[----:B------:R-:W-:Y:S05]  /*0010*/  EXIT ;  /* 0x000000000000794d */ /* 0x000fea0003800000 */
.L_x_8:
        /* <DEDUP_REMOVED lines=14> */
.L_x_17:


//--------------------- .nv.shared.reserved.0     --------------------------
	.section	.nv.shared.reserved.0,"aw",@nobits
	.weak		__nv_reservedSMEM_offset_0_alias
	.size		__nv_reservedSMEM_offset_0_alias, 0, 64
	.other		__nv_reservedSMEM_offset_0_alias,@"STO_CUDA_RESERVED_SHARED STV_DEFAULT"
__nv_reservedSMEM_offset_0_alias:
	.zero		0
	.zero		64


//--------------------- .nv.global                --------------------------
	.section	.nv.global,"aw",@nobits
.nv.global:
	.type		_ZN77_INTERNAL_fbd605a9_41_flash_fwd_hdim96_bf16_paged_split_sm90_cu_ceb34e2a_37304cute1_E,@object
	.size		_ZN77_INTERNAL_fbd605a9_41_flash_fwd_hdim96_bf16_paged_split_sm90_cu_ceb34e2a_37304cute1_E,(_ZN77_INTERNAL_fbd605a9_41_flash_fwd_hdim96_bf16_paged_split_sm90_cu_ceb34e2a_37304cuda3std3__45__cpo6cbeginE - _ZN77_INTERNAL_fbd605a9_41_flash_fwd_hdim96_bf16_paged_split_sm90_cu_ceb34e2a_37304cute1_E)
_ZN77_INTERNAL_fbd605a9_41_flash_fwd_hdim96_bf16_paged_split_sm90_cu_ceb34e2a_37304cute1_E:
	.zero		1
	.type		_ZN77_INTERNAL_fbd605a9_41_flash_fwd_hdim96_bf16_paged_split_sm90_cu_ceb34e2a_37304cuda3std3__45__cpo6cbeginE,@object
	.size		_ZN77_INTERNAL_fbd605a9_41_flash_fwd_hdim96_bf16_paged_split_sm90_cu_ceb34e2a_37304cuda3std3__45__cpo6cbeginE,(_ZN77_INTERNAL_fbd605a9_41_flash_fwd_hdim96_bf16_paged_split_sm90_cu_ceb34e2a_37304cuda3std3__48in_placeE - _ZN77_INTERNAL_fbd605a9_41_flash_fwd_hdim96_bf16_paged_split_sm90_cu_ceb34e2a_37304cuda3std3__45__cpo6cbeginE)
_ZN77_INTERNAL_fbd605a9_41_flash_fwd_hdim96_bf16_paged_split_sm90_cu_ceb34e2a_37304cuda3std3__45__cpo6cbeginE:
	.zero		1
	.type		_ZN77_INTERNAL_fbd605a9_41_flash_fwd_hdim96_bf16_paged_split_sm90_cu_ceb34e2a_37304cuda3std3__48in_placeE,@object
	.size		_ZN77_INTERNAL_fbd605a9_41_flash_fwd_hdim96_bf16_paged_split_sm90_cu_ceb34e2a_37304cuda3std3__48in_placeE,(_ZN77_INTERNAL_fbd605a9_41_flash_fwd_hdim96_bf16_paged_split_sm90_cu_ceb34e2a_37304cuda3std6ranges3__45__cpo9iter_moveE - _ZN77_INTERNAL_fbd605a9_41_flash_fwd_hdim96_bf16_paged_split_sm90_cu_ceb34e2a_37304cuda3std3__48in_placeE)
_ZN77_INTERNAL_fbd605a9_41_flash_fwd_hdim96_bf16_paged_split_sm90_cu_ceb34e2a_37304cuda3std3__48in_placeE:
	.zero		1
	.type		_ZN77_INTERNAL_fbd605a9_41_flash_fwd_hdim96_bf16_paged_split_sm90_cu_ceb34e2a_37304cuda3std6ranges3__45__cpo9iter_moveE,@object
	.size		_ZN77_INTERNAL_fbd605a9_41_flash_fwd_hdim96_bf16_paged_split_sm90_cu_ceb34e2a_37304cuda3std6ranges3__45__cpo9iter_moveE,(_ZN77_INTERNAL_fbd605a9_41_flash_fwd_hdim96_bf16_paged_split_sm90_cu_ceb34e2a_37304cuda3std3__45__cpo5beginE - _ZN77_INTERNAL_fbd605a9_41_flash_fwd_hdim96_bf16_paged_split_sm90_cu_ceb34e2a_37304cuda3std6ranges3__45__cpo9iter_moveE)
_ZN77_INTERNAL_fbd605a9_41_flash_fwd_hdim96_bf16_paged_split_sm90_cu_ceb34e2a_37304cuda3std6ranges3__45__cpo9iter_moveE:
	.zero		1
	.type		_ZN77_INTERNAL_fbd605a9_41_flash_fwd_hdim96_bf16_paged_split_sm90_cu_ceb34e2a_37304cuda3std3__45__cpo5beginE,@object
	.size		_ZN77_INTERNAL_fbd605a9_41_flash_fwd_hdim96_bf16_paged_split_sm90_cu_ceb34e2a_37304cuda3std3__45__cpo5beginE,(_ZN77_INTERNAL_fbd605a9_41_flash_fwd_hdim96_bf16_paged_split_sm90_cu_ceb34e2a_37304cuda3std3__479_GLOBAL__N__fbd605a9_41_flash_fwd_hdim96_bf16_paged_split_sm90_cu_ceb34e2a_37306ignoreE - _ZN77_INTERNAL_fbd605a9_41_flash_fwd_hdim96_bf16_paged_split_sm90_cu_ceb34e2a_37304cuda3std3__45__cpo5beginE)
_ZN77_INTERNAL_fbd605a9_41_flash_fwd_hdim96_bf16_paged_split_sm90_cu_ceb34e2a_37304cuda3std3__45__cpo5beginE:
	.zero		1
	.type		_ZN77_INTERNAL_fbd605a9_41_flash_fwd_hdim96_bf16_paged_split_sm90_cu_ceb34e2a_37304cuda3std3__479_GLOBAL__N__fbd605a9_41_flash_fwd_hdim96_bf16_paged_split_sm90_cu_ceb34e2a_37306ignoreE,@object
	.size		_ZN77_INTERNAL_fbd605a9_41_flash_fwd_hdim96_bf16_paged_split_sm90_cu_ceb34e2a_37304cuda3std3__479_GLOBAL__N__fbd605a9_41_flash_fwd_hdim96_bf16_paged_split_sm90_cu_ceb34e2a_37306ignoreE,(_ZN77_INTERNAL_fbd605a9_41_flash_fwd_hdim96_bf16_paged_split_sm90_cu_ceb34e2a_37304cute7productE - _ZN77_INTERNAL_fbd605a9_41_flash_fwd_hdim96_bf16_paged_split_sm90_cu_ceb34e2a_37304cuda3std3__479_GLOBAL__N__fbd605a9_41_flash_fwd_hdim96_bf16_paged_split_sm90_cu_ceb34e2a_37306ignoreE)
_ZN77_INTERNAL_fbd605a9_41_flash_fwd_hdim96_bf16_paged_split_sm90_cu_ceb34e2a_37304cuda3std3__479_GLOBAL__N__fbd605a9_41_flash_fwd_hdim96_bf16_paged_split_sm90_cu_ceb34e2a_37306ignoreE:
	.zero		1
	.type		_ZN77_INTERNAL_fbd605a9_41_flash_fwd_hdim96_bf16_paged_split_sm90_cu_ceb34e2a_37304cute7productE,@object
	.size		_ZN77_INTERNAL_fbd605a9_41_flash_fwd_hdim96_bf16_paged_split_sm90_cu_ceb34e2a_37304cute7productE,(_ZN77_INTERNAL_fbd605a9_41_flash_fwd_hdim96_bf16_paged_split_sm90_cu_ceb34e2a_37304cuda3std3__45__cpo3endE - _ZN77_INTERNAL_fbd605a9_41_flash_fwd_hdim96_bf16_paged_split_sm90_cu_ceb34e2a_37304cute7productE)
_ZN77_INTERNAL_fbd605a9_41_flash_fwd_hdim96_bf16_paged_split_sm90_cu_ceb34e2a_37304cute7productE:
	.zero		1
	.type		_ZN77_INTERNAL_fbd605a9_41_flash_fwd_hdim96_bf16_paged_split_sm90_cu_ceb34e2a_37304cuda3std3__45__cpo3endE,@object
	.size		_ZN77_INTERNAL_fbd605a9_41_flash_fwd_hdim96_bf16_paged_split_sm90_cu_ceb34e2a_37304cuda3std3__45__cpo3endE,(_ZN77_INTERNAL_fbd605a9_41_flash_fwd_hdim96_bf16_paged_split_sm90_cu_ceb34e2a_37304cuda3std3__419piecewise_constructE - _ZN77_INTERNAL_fbd605a9_41_flash_fwd_hdim96_bf16_paged_split_sm90_cu_ceb34e2a_37304cuda3std3__45__cpo3endE)
_ZN77_INTERNAL_fbd605a9_41_flash_fwd_hdim96_bf16_paged_split_sm90_cu_ceb34e2a_37304cuda3std3__45__cpo3endE:
	.zero		1
	.type		_ZN77_INTERNAL_fbd605a9_41_flash_fwd_hdim96_bf16_paged_split_sm90_cu_ceb34e2a_37304cuda3std3__419piecewise_constructE,@object
	.size		_ZN77_INTERNAL_fbd605a9_41_flash_fwd_hdim96_bf16_paged_split_sm90_cu_ceb34e2a_37304cuda3std3__419piecewise_constructE,(_ZN77_INTERNAL_fbd605a9_41_flash_fwd_hdim96_bf16_paged_split_sm90_cu_ceb34e2a_37304cuda3std3__45__cpo4cendE - _ZN77_INTERNAL_fbd605a9_41_flash_fwd_hdim96_bf16_paged_split_sm90_cu_ceb34e2a_37304cuda3std3__419piecewise_constructE)
_ZN77_INTERNAL_fbd605a9_41_flash_fwd_hdim96_bf16_paged_split_sm90_cu_ceb34e2a_37304cuda3std3__419piecewise_constructE:
	.zero		1
	.type		_ZN77_INTERNAL_fbd605a9_41_flash_fwd_hdim96_bf16_paged_split_sm90_cu_ceb34e2a_37304cuda3std3__45__cpo4cendE,@object
	.size		_ZN77_INTERNAL_fbd605a9_41_flash_fwd_hdim96_bf16_paged_split_sm90_cu_ceb34e2a_37304cuda3std3__45__cpo4cendE,(_ZN77_INTERNAL_fbd605a9_41_flash_fwd_hdim96_bf16_paged_split_sm90_cu_ceb34e2a_37304cuda3std6ranges3__45__cpo4swapE - _ZN77_INTERNAL_fbd605a9_41_flash_fwd_hdim96_bf16_paged_split_sm90_cu_ceb34e2a_37304cuda3std3__45__cpo4cendE)
_ZN77_INTERNAL_fbd605a9_41_flash_fwd_hdim96_bf16_paged_split_sm90_cu_ceb34e2a_37304cuda3std3__45__cpo4cendE:
	.zero		1
	.type		_ZN77_INTERNAL_fbd605a9_41_flash_fwd_hdim96_bf16_paged_split_sm90_cu_ceb34e2a_37304cuda3std6ranges3__45__cpo4swapE,@object
	.size		_ZN77_INTERNAL_fbd605a9_41_flash_fwd_hdim96_bf16_paged_split_sm90_cu_ceb34e2a_37304cuda3std6ranges3__45__cpo4swapE,(.L_7 - _ZN77_INTERNAL_fbd605a9_41_flash_fwd_hdim96_bf16_paged_split_sm90_cu_ceb34e2a_37304cuda3std6ranges3__45__cpo4swapE)
_ZN77_INTERNAL_fbd605a9_41_flash_fwd_hdim96_bf16_paged_split_sm90_cu_ceb34e2a_37304cuda3std6ranges3__45__cpo4swapE:
	.zero		1
.L_7:


//--------------------- .nv.constant0._ZN7cutlass13device_kernelIN5flash11enable_sm90INS1_16FlashAttnFwdSm90INS1_25CollectiveMainloopFwdSm90ILi2EN4cute5tupleIJNS5_1CILi1EEES8_S8_EEENS6_IJNS7_ILi192EEENS7_ILi128EEENS7_ILi96EEEEEELi96ENS_10bfloat16_tEfNS_4arch4Sm90ELb0ELb0ELb0ELb0ELb1ELb0ELb0ELb0ELb1ELb1ELb1ELb0EEENS1_21CollectiveEpilogueFwdINS6_IJSA_SC_SB_EEES9_SE_SG_Li384ELb0ELb1ELb1ELb0EEENS1_19SingleTileSchedulerILb0ELb1ELb1ELi192EEEEEEEEEvNT_6ParamsE --------------------------
	.section	.nv.constant0._ZN7cutlass13device_kernelIN5flash11enable_sm90INS1_16FlashAttnFwdSm90INS1_25CollectiveMainloopFwdSm90ILi2EN4cute5tupleIJNS5_1CILi1EEES8_S8_EEENS6_IJNS7_ILi192EEENS7_ILi128EEENS7_ILi96EEEEEELi96ENS_10bfloat16_tEfNS_4arch4Sm90ELb0ELb0ELb0ELb0ELb1ELb0ELb0ELb0ELb1ELb1ELb1ELb0EEENS1_21CollectiveEpilogueFwdINS6_IJSA_SC_SB_EEES9_SE_SG_Li384ELb0ELb1ELb1ELb0EEENS1_19SingleTileSchedulerILb0ELb1ELb1ELi192EEEEEEEEEvNT_6ParamsE,"a",@progbits
	.sectionflags	@""
	.align	4
.nv.constant0._ZN7cutlass13device_kernelIN5flash11enable_sm90INS1_16FlashAttnFwdSm90INS1_25CollectiveMainloopFwdSm90ILi2EN4cute5tupleIJNS5_1CILi1EEES8_S8_EEENS6_IJNS7_ILi192EEENS7_ILi128EEENS7_ILi96EEEEEELi96ENS_10bfloat16_tEfNS_4arch4Sm90ELb0ELb0ELb0ELb0ELb1ELb0ELb0ELb0ELb1ELb1ELb1ELb0EEENS1_21CollectiveEpilogueFwdINS6_IJSA_SC_SB_EEES9_SE_SG_Li384ELb0ELb1ELb1ELb0EEENS1_19SingleTileSchedulerILb0ELb1ELb1ELi192EEEEEEEEEvNT_6ParamsE:
	.zero		3456


//--------------------- .nv.constant0._ZN7cutlass13device_kernelIN5flash11enable_sm90INS1_16FlashAttnFwdSm90INS1_25CollectiveMainloopFwdSm90ILi2EN4cute5tupleIJNS5_1CILi1EEES8_S8_EEENS6_IJNS7_ILi192EEENS7_ILi128EEENS7_ILi96EEEEEELi96ENS_10bfloat16_tEfNS_4arch4Sm90ELb0ELb0ELb0ELb1ELb1ELb0ELb0ELb0ELb1ELb1ELb1ELb0EEENS1_21CollectiveEpilogueFwdINS6_IJSA_SC_SB_EEES9_SE_SG_Li384ELb1ELb1ELb1ELb0EEENS1_36VarlenDynamicPersistentTileSchedulerILi192ELi128ELi384ELi128ELb1ELb1ELb1ELb0ELb1ELb1EEEEEEEEEvNT_6ParamsE --------------------------
	.section	.nv.constant0._ZN7cutlass13device_kernelIN5flash11enable_sm90INS1_16FlashAttnFwdSm90INS1_25CollectiveMainloopFwdSm90ILi2EN4cute5tupleIJNS5_1CILi1EEES8_S8_EEENS6_IJNS7_ILi192EEENS7_ILi128EEENS7_ILi96EEEEEELi96ENS_10bfloat16_tEfNS_4arch4Sm90ELb0ELb0ELb0ELb1ELb1ELb0ELb0ELb0ELb1ELb1ELb1ELb0EEENS1_21CollectiveEpilogueFwdINS6_IJSA_SC_SB_EEES9_SE_SG_Li384ELb1ELb1ELb1ELb0EEENS1_36VarlenDynamicPersistentTileSchedulerILi192ELi128ELi384ELi128ELb1ELb1ELb1ELb0ELb1ELb1EEEEEEEEEvNT_6ParamsE,"a",@progbits
	.sectionflags	@""
	.align	4
.nv.constant0._ZN7cutlass13device_kernelIN5flash11enable_sm90INS1_16FlashAttnFwdSm90INS1_25CollectiveMainloopFwdSm90ILi2EN4cute5tupleIJNS5_1CILi1EEES8_S8_EEENS6_IJNS7_ILi192EEENS7_ILi128EEENS7_ILi96EEEEEELi96ENS_10bfloat16_tEfNS_4arch4Sm90ELb0ELb0ELb0ELb1ELb1ELb0ELb0ELb0ELb1ELb1ELb1ELb0EEENS1_21CollectiveEpilogueFwdINS6_IJSA_SC_SB_EEES9_SE_SG_Li384ELb1ELb1ELb1ELb0EEENS1_36VarlenDynamicPersistentTileSchedulerILi192ELi128ELi384ELi128ELb1ELb1ELb1ELb0ELb1ELb1EEEEEEEEEvNT_6ParamsE:
	.zero		3584


//--------------------- .nv.constant0._ZN7cutlass13device_kernelIN5flash11enable_sm90INS1_16FlashAttnFwdSm90INS1_25CollectiveMainloopFwdSm90ILi2EN4cute5tupleIJNS5_1CILi1EEES8_S8_EEENS6_IJNS7_ILi192EEENS7_ILi128EEENS7_ILi96EEEEEELi96ENS_10bfloat16_tEfNS_4arch4Sm90ELb0ELb0ELb0ELb1ELb1ELb1ELb0ELb0ELb1ELb1ELb1ELb0EEENS1_21CollectiveEpilogueFwdINS6_IJSA_SC_SB_EEES9_SE_SG_Li384ELb1ELb1ELb1ELb0EEENS1_36VarlenDynamicPersistentTileSchedulerILi192ELi128ELi384ELi128ELb1ELb1ELb1ELb0ELb1ELb1EEEEEEEEEvNT_6ParamsE --------------------------
	.section	.nv.constant0._ZN7cutlass13device_kernelIN5flash11enable_sm90INS1_16FlashAttnFwdSm90INS1_25CollectiveMainloopFwdSm90ILi2EN4cute5tupleIJNS5_1CILi1EEES8_S8_EEENS6_IJNS7_ILi192EEENS7_ILi128EEENS7_ILi96EEEEEELi96ENS_10bfloat16_tEfNS_4arch4Sm90ELb0ELb0ELb0ELb1ELb1ELb1ELb0ELb0ELb1ELb1ELb1ELb0EEENS1_21CollectiveEpilogueFwdINS6_IJSA_SC_SB_EEES9_SE_SG_Li384ELb1ELb1ELb1ELb0EEENS1_36VarlenDynamicPersistentTileSchedulerILi192ELi128ELi384ELi128ELb1ELb1ELb1ELb0ELb1ELb1EEEEEEEEEvNT_6ParamsE,"a",@progbits
	.sectionflags	@""
	.align	4
.nv.constant0._ZN7cutlass13device_kernelIN5flash11enable_sm90INS1_16FlashAttnFwdSm90INS1_25CollectiveMainloopFwdSm90ILi2EN4cute5tupleIJNS5_1CILi1EEES8_S8_EEENS6_IJNS7_ILi192EEENS7_ILi128EEENS7_ILi96EEEEEELi96ENS_10bfloat16_tEfNS_4arch4Sm90ELb0ELb0ELb0ELb1ELb1ELb1ELb0ELb0ELb1ELb1ELb1ELb0EEENS1_21CollectiveEpilogueFwdINS6_IJSA_SC_SB_EEES9_SE_SG_Li384ELb1ELb1ELb1ELb0EEENS1_36VarlenDynamicPersistentTileSchedulerILi192ELi128ELi384ELi128ELb1ELb1ELb1ELb0ELb1ELb1EEEEEEEEEvNT_6ParamsE:
	.zero		3584


//--------------------- .nv.constant0._ZN7cutlass13device_kernelIN5flash11enable_sm90INS1_16FlashAttnFwdSm90INS1_25CollectiveMainloopFwdSm90ILi2EN4cute5tupleIJNS5_1CILi1EEES8_S8_EEENS6_IJNS7_ILi192EEENS7_ILi128EEENS7_ILi96EEEEEELi96ENS_10bfloat16_tEfNS_4arch4Sm90ELb0ELb1ELb0ELb0ELb1ELb0ELb0ELb0ELb1ELb1ELb1ELb0EEENS1_21CollectiveEpilogueFwdINS6_IJSA_SC_SB_EEES9_SE_SG_Li384ELb0ELb1ELb1ELb0EEENS1_19SingleTileSchedulerILb0ELb1ELb1ELi192EEEEEEEEEvNT_6ParamsE --------------------------
	.section	.nv.constant0._ZN7cutlass13device_kernelIN5flash11enable_sm90INS1_16FlashAttnFwdSm90INS1_25CollectiveMainloopFwdSm90ILi2EN4cute5tupleIJNS5_1CILi1EEES8_S8_EEENS6_IJNS7_ILi192EEENS7_ILi128EEENS7_ILi96EEEEEELi96ENS_10bfloat16_tEfNS_4arch4Sm90ELb0ELb1ELb0ELb0ELb1ELb0ELb0ELb0ELb1ELb1ELb1ELb0EEENS1_21CollectiveEpilogueFwdINS6_IJSA_SC_SB_EEES9_SE_SG_Li384ELb0ELb1ELb1ELb0EEENS1_19SingleTileSchedulerILb0ELb1ELb1ELi192EEEEEEEEEvNT_6ParamsE,"a",@progbits
	.sectionflags	@""
	.align	4
.nv.constant0._ZN7cutlass13device_kernelIN5flash11enable_sm90INS1_16FlashAttnFwdSm90INS1_25CollectiveMainloopFwdSm90ILi2EN4cute5tupleIJNS5_1CILi1EEES8_S8_EEENS6_IJNS7_ILi192EEENS7_ILi128EEENS7_ILi96EEEEEELi96ENS_10bfloat16_tEfNS_4arch4Sm90ELb0ELb1ELb0ELb0ELb1ELb0ELb0ELb0ELb1ELb1ELb1ELb0EEENS1_21CollectiveEpilogueFwdINS6_IJSA_SC_SB_EEES9_SE_SG_Li384ELb0ELb1ELb1ELb0EEENS1_19SingleTileSchedulerILb0ELb1ELb1ELi192EEEEEEEEEvNT_6ParamsE:
	.zero		3456


//--------------------- .nv.constant0._ZN7cutlass13device_kernelIN5flash11enable_sm90INS1_16FlashAttnFwdSm90INS1_25CollectiveMainloopFwdSm90ILi2EN4cute5tupleIJNS5_1CILi1EEES8_S8_EEENS6_IJNS7_ILi192EEENS7_ILi128EEENS7_ILi96EEEEEELi96ENS_10bfloat16_tEfNS_4arch4Sm90ELb0ELb1ELb0ELb1ELb1ELb0ELb0ELb0ELb1ELb1ELb1ELb0EEENS1_21CollectiveEpilogueFwdINS6_IJSA_SC_SB_EEES9_SE_SG_Li384ELb1ELb1ELb1ELb0EEENS1_36VarlenDynamicPersistentTileSchedulerILi192ELi128ELi384ELi128ELb1ELb1ELb1ELb1ELb0ELb1EEEEEEEEEvNT_6ParamsE --------------------------
	.section	.nv.constant0._ZN7cutlass13device_kernelIN5flash11enable_sm90INS1_16FlashAttnFwdSm90INS1_25CollectiveMainloopFwdSm90ILi2EN4cute5tupleIJNS5_1CILi1EEES8_S8_EEENS6_IJNS7_ILi192EEENS7_ILi128EEENS7_ILi96EEEEEELi96ENS_10bfloat16_tEfNS_4arch4Sm90ELb0ELb1ELb0ELb1ELb1ELb0ELb0ELb0ELb1ELb1ELb1ELb0EEENS1_21CollectiveEpilogueFwdINS6_IJSA_SC_SB_EEES9_SE_SG_Li384ELb1ELb1ELb1ELb0EEENS1_36VarlenDynamicPersistentTileSchedulerILi192ELi128ELi384ELi128ELb1ELb1ELb1ELb1ELb0ELb1EEEEEEEEEvNT_6ParamsE,"a",@progbits
	.sectionflags	@""
	.align	4
.nv.constant0._ZN7cutlass13device_kernelIN5flash11enable_sm90INS1_16FlashAttnFwdSm90INS1_25CollectiveMainloopFwdSm90ILi2EN4cute5tupleIJNS5_1CILi1EEES8_S8_EEENS6_IJNS7_ILi192EEENS7_ILi128EEENS7_ILi96EEEEEELi96ENS_10bfloat16_tEfNS_4arch4Sm90ELb0ELb1ELb0ELb1ELb1ELb0ELb0ELb0ELb1ELb1ELb1ELb0EEENS1_21CollectiveEpilogueFwdINS6_IJSA_SC_SB_EEES9_SE_SG_Li384ELb1ELb1ELb1ELb0EEENS1_36VarlenDynamicPersistentTileSchedulerILi192ELi128ELi384ELi128ELb1ELb1ELb1ELb1ELb0ELb1EEEEEEEEEvNT_6ParamsE:
	.zero		3584


//--------------------- .nv.constant0._ZN7cutlass13device_kernelIN5flash11enable_sm90INS1_16FlashAttnFwdSm90INS1_25CollectiveMainloopFwdSm90ILi2EN4cute5tupleIJNS5_1CILi1EEES8_S8_EEENS6_IJNS7_ILi192EEENS7_ILi128EEENS7_ILi96EEEEEELi96ENS_10bfloat16_tEfNS_4arch4Sm90ELb0ELb1ELb0ELb1ELb1ELb1ELb0ELb0ELb1ELb1ELb1ELb0EEENS1_21CollectiveEpilogueFwdINS6_IJSA_SC_SB_EEES9_SE_SG_Li384ELb1ELb1ELb1ELb0EEENS1_36VarlenDynamicPersistentTileSchedulerILi192ELi128ELi384ELi128ELb1ELb1ELb1ELb1ELb0ELb1EEEEEEEEEvNT_6ParamsE --------------------------
	.section	.nv.constant0._ZN7cutlass13device_kernelIN5flash11enable_sm90INS1_16FlashAttnFwdSm90INS1_25CollectiveMainloopFwdSm90ILi2EN4cute5tupleIJNS5_1CILi1EEES8_S8_EEENS6_IJNS7_ILi192EEENS7_ILi128EEENS7_ILi96EEEEEELi96ENS_10bfloat16_tEfNS_4arch4Sm90ELb0ELb1ELb0ELb1ELb1ELb1ELb0ELb0ELb1ELb1ELb1ELb0EEENS1_21CollectiveEpilogueFwdINS6_IJSA_SC_SB_EEES9_SE_SG_Li384ELb1ELb1ELb1ELb0EEENS1_36VarlenDynamicPersistentTileSchedulerILi192ELi128ELi384ELi128ELb1ELb1ELb1ELb1ELb0ELb1EEEEEEEEEvNT_6ParamsE,"a",@progbits
	.sectionflags	@""
	.align	4
.nv.constant0._ZN7cutlass13device_kernelIN5flash11enable_sm90INS1_16FlashAttnFwdSm90INS1_25CollectiveMainloopFwdSm90ILi2EN4cute5tupleIJNS5_1CILi1EEES8_S8_EEENS6_IJNS7_ILi192EEENS7_ILi128EEENS7_ILi96EEEEEELi96ENS_10bfloat16_tEfNS_4arch4Sm90ELb0ELb1ELb0ELb1ELb1ELb1ELb0ELb0ELb1ELb1ELb1ELb0EEENS1_21CollectiveEpilogueFwdINS6_IJSA_SC_SB_EEES9_SE_SG_Li384ELb1ELb1ELb1ELb0EEENS1_36VarlenDynamicPersistentTileSchedulerILi192ELi128ELi384ELi128ELb1ELb1ELb1ELb1ELb0ELb1EEEEEEEEEvNT_6ParamsE:
	.zero		3584


//--------------------- .nv.constant0._ZN7cutlass13device_kernelIN5flash11enable_sm90INS1_16FlashAttnFwdSm90INS1_25CollectiveMainloopFwdSm90ILi2EN4cute5tupleIJNS5_1CILi1EEES8_S8_EEENS6_IJNS7_ILi192EEENS7_ILi128EEENS7_ILi96EEEEEELi96ENS_10bfloat16_tEfNS_4arch4Sm90ELb1ELb0ELb0ELb0ELb1ELb0ELb0ELb0ELb1ELb1ELb1ELb0EEENS1_21CollectiveEpilogueFwdINS6_IJSA_SC_SB_EEES9_SE_SG_Li384ELb0ELb1ELb1ELb0EEENS1_19SingleTileSchedulerILb0ELb1ELb1ELi192EEEEEEEEEvNT_6ParamsE --------------------------
	.section	.nv.constant0._ZN7cutlass13device_kernelIN5flash11enable_sm90INS1_16FlashAttnFwdSm90INS1_25CollectiveMainloopFwdSm90ILi2EN4cute5tupleIJNS5_1CILi1EEES8_S8_EEENS6_IJNS7_ILi192EEENS7_ILi128EEENS7_ILi96EEEEEELi96ENS_10bfloat16_tEfNS_4arch4Sm90ELb1ELb0ELb0ELb0ELb1ELb0ELb0ELb0ELb1ELb1ELb1ELb0EEENS1_21CollectiveEpilogueFwdINS6_IJSA_SC_SB_EEES9_SE_SG_Li384ELb0ELb1ELb1ELb0EEENS1_19SingleTileSchedulerILb0ELb1ELb1ELi192EEEEEEEEEvNT_6ParamsE,"a",@progbits
	.sectionflags	@""
	.align	4
.nv.constant0._ZN7cutlass13device_kernelIN5flash11enable_sm90INS1_16FlashAttnFwdSm90INS1_25CollectiveMainloopFwdSm90ILi2EN4cute5tupleIJNS5_1CILi1EEES8_S8_EEENS6_IJNS7_ILi192EEENS7_ILi128EEENS7_ILi96EEEEEELi96ENS_10bfloat16_tEfNS_4arch4Sm90ELb1ELb0ELb0ELb0ELb1ELb0ELb0ELb0ELb1ELb1ELb1ELb0EEENS1_21CollectiveEpilogueFwdINS6_IJSA_SC_SB_EEES9_SE_SG_Li384ELb0ELb1ELb1ELb0EEENS1_19SingleTileSchedulerILb0ELb1ELb1ELi192EEEEEEEEEvNT_6ParamsE:
	.zero		3456


//--------------------- .nv.constant0._ZN7cutlass13device_kernelIN5flash11enable_sm90INS1_16FlashAttnFwdSm90INS1_25CollectiveMainloopFwdSm90ILi2EN4cute5tupleIJNS5_1CILi1EEES8_S8_EEENS6_IJNS7_ILi192EEENS7_ILi128EEENS7_ILi96EEEEEELi96ENS_10bfloat16_tEfNS_4arch4Sm90ELb1ELb0ELb0ELb1ELb1ELb0ELb0ELb0ELb1ELb1ELb1ELb0EEENS1_21CollectiveEpilogueFwdINS6_IJSA_SC_SB_EEES9_SE_SG_Li384ELb1ELb1ELb1ELb0EEENS1_36VarlenDynamicPersistentTileSchedulerILi192ELi128ELi384ELi128ELb1ELb1ELb1ELb1ELb1ELb1EEEEEEEEEvNT_6ParamsE --------------------------
	.section	.nv.constant0._ZN7cutlass13device_kernelIN5flash11enable_sm90INS1_16FlashAttnFwdSm90INS1_25CollectiveMainloopFwdSm90ILi2EN4cute5tupleIJNS5_1CILi1EEES8_S8_EEENS6_IJNS7_ILi192EEENS7_ILi128EEENS7_ILi96EEEEEELi96ENS_10bfloat16_tEfNS_4arch4Sm90ELb1ELb0ELb0ELb1ELb1ELb0ELb0ELb0ELb1ELb1ELb1ELb0EEENS1_21CollectiveEpilogueFwdINS6_IJSA_SC_SB_EEES9_SE_SG_Li384ELb1ELb1ELb1ELb0EEENS1_36VarlenDynamicPersistentTileSchedulerILi192ELi128ELi384ELi128ELb1ELb1ELb1ELb1ELb1ELb1EEEEEEEEEvNT_6ParamsE,"a",@progbits
	.sectionflags	@""
	.align	4
.nv.constant0._ZN7cutlass13device_kernelIN5flash11enable_sm90INS1_16FlashAttnFwdSm90INS1_25CollectiveMainloopFwdSm90ILi2EN4cute5tupleIJNS5_1CILi1EEES8_S8_EEENS6_IJNS7_ILi192EEENS7_ILi128EEENS7_ILi96EEEEEELi96ENS_10bfloat16_tEfNS_4arch4Sm90ELb1ELb0ELb0ELb1ELb1ELb0ELb0ELb0ELb1ELb1ELb1ELb0EEENS1_21CollectiveEpilogueFwdINS6_IJSA_SC_SB_EEES9_SE_SG_Li384ELb1ELb1ELb1ELb0EEENS1_36VarlenDynamicPersistentTileSchedulerILi192ELi128ELi384ELi128ELb1ELb1ELb1ELb1ELb1ELb1EEEEEEEEEvNT_6ParamsE:
	.zero		3584


//--------------------- .nv.constant0._ZN7cutlass13device_kernelIN5flash11enable_sm90INS1_16FlashAttnFwdSm90INS1_25CollectiveMainloopFwdSm90ILi2EN4cute5tupleIJNS5_1CILi1EEES8_S8_EEENS6_IJNS7_ILi192EEENS7_ILi128EEENS7_ILi96EEEEEELi96ENS_10bfloat16_tEfNS_4arch4Sm90ELb1ELb0ELb0ELb1ELb1ELb1ELb0ELb0ELb1ELb1ELb1ELb0EEENS1_21CollectiveEpilogueFwdINS6_IJSA_SC_SB_EEES9_SE_SG_Li384ELb1ELb1ELb1ELb0EEENS1_36VarlenDynamicPersistentTileSchedulerILi192ELi128ELi384ELi128ELb1ELb1ELb1ELb1ELb1ELb1EEEEEEEEEvNT_6ParamsE --------------------------
	.section	.nv.constant0._ZN7cutlass13device_kernelIN5flash11enable_sm90INS1_16FlashAttnFwdSm90INS1_25CollectiveMainloopFwdSm90ILi2EN4cute5tupleIJNS5_1CILi1EEES8_S8_EEENS6_IJNS7_ILi192EEENS7_ILi128EEENS7_ILi96EEEEEELi96ENS_10bfloat16_tEfNS_4arch4Sm90ELb1ELb0ELb0ELb1ELb1ELb1ELb0ELb0ELb1ELb1ELb1ELb0EEENS1_21CollectiveEpilogueFwdINS6_IJSA_SC_SB_EEES9_SE_SG_Li384ELb1ELb1ELb1ELb0EEENS1_36VarlenDynamicPersistentTileSchedulerILi192ELi128ELi384ELi128ELb1ELb1ELb1ELb1ELb1ELb1EEEEEEEEEvNT_6ParamsE,"a",@progbits
	.sectionflags	@""
	.align	4
.nv.constant0._ZN7cutlass13device_kernelIN5flash11enable_sm90INS1_16FlashAttnFwdSm90INS1_25CollectiveMainloopFwdSm90ILi2EN4cute5tupleIJNS5_1CILi1EEES8_S8_EEENS6_IJNS7_ILi192EEENS7_ILi128EEENS7_ILi96EEEEEELi96ENS_10bfloat16_tEfNS_4arch4Sm90ELb1ELb0ELb0ELb1ELb1ELb1ELb0ELb0ELb1ELb1ELb1ELb0EEENS1_21CollectiveEpilogueFwdINS6_IJSA_SC_SB_EEES9_SE_SG_Li384ELb1ELb1ELb1ELb0EEENS1_36VarlenDynamicPersistentTileSchedulerILi192ELi128ELi384ELi128ELb1ELb1ELb1ELb1ELb1ELb1EEEEEEEEEvNT_6ParamsE:
	.zero		3584


//--------------------- SYMBOLS --------------------------

	.type		.nv.reservedSmem.offset0,@object
	.size		.nv.reservedSmem.offset0,0x4
